//
// Generated by NVIDIA NVVM Compiler
//
// Compiler Build ID: CL-36424714
// Cuda compilation tools, release 13.0, V13.0.88
// Based on NVVM 20.0.0
//

.version 9.0
.target sm_100
.address_size 64

	// .globl	_Z12setup_kernelP17curandStateXORWOWmPi
.global .align 4 .b8 precalc_xorwow_matrix[102400];
.global .align 4 .b8 precalc_xorwow_offset_matrix[102400];
.global .align 4 .b8 mrg32k3aM1[2304];
.global .align 4 .b8 mrg32k3aM2[2304];
.global .align 4 .b8 mrg32k3aM1SubSeq[2016];
.global .align 4 .b8 mrg32k3aM2SubSeq[2016];
.global .align 4 .b8 mrg32k3aM1Seq[2304];
.global .align 4 .b8 mrg32k3aM2Seq[2304];
.const .align 8 .b8 __cr_lgamma_table[72];

.visible .entry _Z12setup_kernelP17curandStateXORWOWmPi(
	.param .u64 .ptr .align 1 _Z12setup_kernelP17curandStateXORWOWmPi_param_0,
	.param .u64 _Z12setup_kernelP17curandStateXORWOWmPi_param_1,
	.param .u64 .ptr .align 1 _Z12setup_kernelP17curandStateXORWOWmPi_param_2
)
{
	.reg .pred 	%p<47>;
	.reg .b32 	%r<799>;
	.reg .b64 	%rd<28>;

	ld.param.u64 	%rd10, [_Z12setup_kernelP17curandStateXORWOWmPi_param_0];
	ld.param.u64 	%rd11, [_Z12setup_kernelP17curandStateXORWOWmPi_param_1];
	ld.param.u64 	%rd9, [_Z12setup_kernelP17curandStateXORWOWmPi_param_2];
	cvta.to.global.u64 	%rd12, %rd10;
	mov.u32 	%r360, %tid.x;
	mov.u32 	%r361, %ntid.x;
	mov.u32 	%r362, %ctaid.x;
	mad.lo.s32 	%r1, %r361, %r362, %r360;
	cvt.s64.s32 	%rd1, %r1;
	mul.wide.s32 	%rd13, %r1, 48;
	add.s64 	%rd2, %rd12, %rd13;
	cvt.u32.u64 	%r363, %rd11;
	xor.b32  	%r364, %r363, -1429050551;
	mul.lo.s32 	%r365, %r364, 1099087573;
	{ .reg .b32 tmp; mov.b64 {tmp, %r366}, %rd11; }
	xor.b32  	%r367, %r366, -136515619;
	mul.lo.s32 	%r368, %r367, -1703105765;
	add.s32 	%r369, %r365, %r368;
	add.s32 	%r2, %r369, 6615241;
	add.s32 	%r370, %r365, 123456789;
	st.global.v2.u32 	[%rd2], {%r2, %r370};
	xor.b32  	%r371, %r365, 362436069;
	add.s32 	%r372, %r368, 521288629;
	st.global.v2.u32 	[%rd2+8], {%r371, %r372};
	xor.b32  	%r373, %r368, 88675123;
	add.s32 	%r374, %r365, 5783321;
	st.global.v2.u32 	[%rd2+16], {%r373, %r374};
	setp.eq.s32 	%p2, %r1, 0;
	@%p2 bra 	$L__BB0_42;
	mov.b32 	%r613, 0;
	mov.u64 	%rd27, %rd1;
$L__BB0_2:
	and.b64  	%rd4, %rd27, 3;
	setp.eq.s64 	%p3, %rd4, 0;
	@%p3 bra 	$L__BB0_41;
	mul.wide.u32 	%rd14, %r613, 3200;
	mov.u64 	%rd15, precalc_xorwow_matrix;
	add.s64 	%rd5, %rd15, %rd14;
	cvt.u32.u64 	%r4, %rd4;
	mov.b32 	%r614, 0;
$L__BB0_4:
	mov.b32 	%r627, 0;
	mov.u32 	%r628, %r627;
	mov.u32 	%r629, %r627;
	mov.u32 	%r630, %r627;
	mov.u32 	%r631, %r627;
	mov.u32 	%r620, %r627;
$L__BB0_5:
	mul.wide.u32 	%rd16, %r620, 4;
	add.s64 	%rd17, %rd2, %rd16;
	ld.global.u32 	%r12, [%rd17+4];
	shl.b32 	%r13, %r620, 5;
	mov.b32 	%r626, 0;
$L__BB0_6:
	.pragma "nounroll";
	shr.u32 	%r379, %r12, %r626;
	and.b32  	%r380, %r379, 1;
	setp.eq.b32 	%p4, %r380, 1;
	not.pred 	%p5, %p4;
	add.s32 	%r381, %r13, %r626;
	mul.lo.s32 	%r382, %r381, 5;
	mul.wide.u32 	%rd18, %r382, 4;
	add.s64 	%rd6, %rd5, %rd18;
	@%p5 bra 	$L__BB0_8;
	ld.global.u32 	%r383, [%rd6];
	xor.b32  	%r631, %r631, %r383;
	ld.global.u32 	%r384, [%rd6+4];
	xor.b32  	%r630, %r630, %r384;
	ld.global.u32 	%r385, [%rd6+8];
	xor.b32  	%r629, %r629, %r385;
	ld.global.u32 	%r386, [%rd6+12];
	xor.b32  	%r628, %r628, %r386;
	ld.global.u32 	%r387, [%rd6+16];
	xor.b32  	%r627, %r627, %r387;
$L__BB0_8:
	and.b32  	%r389, %r379, 2;
	setp.eq.s32 	%p6, %r389, 0;
	@%p6 bra 	$L__BB0_10;
	ld.global.u32 	%r390, [%rd6+20];
	xor.b32  	%r631, %r631, %r390;
	ld.global.u32 	%r391, [%rd6+24];
	xor.b32  	%r630, %r630, %r391;
	ld.global.u32 	%r392, [%rd6+28];
	xor.b32  	%r629, %r629, %r392;
	ld.global.u32 	%r393, [%rd6+32];
	xor.b32  	%r628, %r628, %r393;
	ld.global.u32 	%r394, [%rd6+36];
	xor.b32  	%r627, %r627, %r394;
$L__BB0_10:
	and.b32  	%r396, %r379, 4;
	setp.eq.s32 	%p7, %r396, 0;
	@%p7 bra 	$L__BB0_12;
	ld.global.u32 	%r397, [%rd6+40];
	xor.b32  	%r631, %r631, %r397;
	ld.global.u32 	%r398, [%rd6+44];
	xor.b32  	%r630, %r630, %r398;
	ld.global.u32 	%r399, [%rd6+48];
	xor.b32  	%r629, %r629, %r399;
	ld.global.u32 	%r400, [%rd6+52];
	xor.b32  	%r628, %r628, %r400;
	ld.global.u32 	%r401, [%rd6+56];
	xor.b32  	%r627, %r627, %r401;
$L__BB0_12:
	and.b32  	%r403, %r379, 8;
	setp.eq.s32 	%p8, %r403, 0;
	@%p8 bra 	$L__BB0_14;
	ld.global.u32 	%r404, [%rd6+60];
	xor.b32  	%r631, %r631, %r404;
	ld.global.u32 	%r405, [%rd6+64];
	xor.b32  	%r630, %r630, %r405;
	ld.global.u32 	%r406, [%rd6+68];
	xor.b32  	%r629, %r629, %r406;
	ld.global.u32 	%r407, [%rd6+72];
	xor.b32  	%r628, %r628, %r407;
	ld.global.u32 	%r408, [%rd6+76];
	xor.b32  	%r627, %r627, %r408;
$L__BB0_14:
	and.b32  	%r410, %r379, 16;
	setp.eq.s32 	%p9, %r410, 0;
	@%p9 bra 	$L__BB0_16;
	ld.global.u32 	%r411, [%rd6+80];
	xor.b32  	%r631, %r631, %r411;
	ld.global.u32 	%r412, [%rd6+84];
	xor.b32  	%r630, %r630, %r412;
	ld.global.u32 	%r413, [%rd6+88];
	xor.b32  	%r629, %r629, %r413;
	ld.global.u32 	%r414, [%rd6+92];
	xor.b32  	%r628, %r628, %r414;
	ld.global.u32 	%r415, [%rd6+96];
	xor.b32  	%r627, %r627, %r415;
$L__BB0_16:
	and.b32  	%r417, %r379, 32;
	setp.eq.s32 	%p10, %r417, 0;
	@%p10 bra 	$L__BB0_18;
	ld.global.u32 	%r418, [%rd6+100];
	xor.b32  	%r631, %r631, %r418;
	ld.global.u32 	%r419, [%rd6+104];
	xor.b32  	%r630, %r630, %r419;
	ld.global.u32 	%r420, [%rd6+108];
	xor.b32  	%r629, %r629, %r420;
	ld.global.u32 	%r421, [%rd6+112];
	xor.b32  	%r628, %r628, %r421;
	ld.global.u32 	%r422, [%rd6+116];
	xor.b32  	%r627, %r627, %r422;
$L__BB0_18:
	and.b32  	%r424, %r379, 64;
	setp.eq.s32 	%p11, %r424, 0;
	@%p11 bra 	$L__BB0_20;
	ld.global.u32 	%r425, [%rd6+120];
	xor.b32  	%r631, %r631, %r425;
	ld.global.u32 	%r426, [%rd6+124];
	xor.b32  	%r630, %r630, %r426;
	ld.global.u32 	%r427, [%rd6+128];
	xor.b32  	%r629, %r629, %r427;
	ld.global.u32 	%r428, [%rd6+132];
	xor.b32  	%r628, %r628, %r428;
	ld.global.u32 	%r429, [%rd6+136];
	xor.b32  	%r627, %r627, %r429;
$L__BB0_20:
	and.b32  	%r431, %r379, 128;
	setp.eq.s32 	%p12, %r431, 0;
	@%p12 bra 	$L__BB0_22;
	ld.global.u32 	%r432, [%rd6+140];
	xor.b32  	%r631, %r631, %r432;
	ld.global.u32 	%r433, [%rd6+144];
	xor.b32  	%r630, %r630, %r433;
	ld.global.u32 	%r434, [%rd6+148];
	xor.b32  	%r629, %r629, %r434;
	ld.global.u32 	%r435, [%rd6+152];
	xor.b32  	%r628, %r628, %r435;
	ld.global.u32 	%r436, [%rd6+156];
	xor.b32  	%r627, %r627, %r436;
$L__BB0_22:
	and.b32  	%r438, %r379, 256;
	setp.eq.s32 	%p13, %r438, 0;
	@%p13 bra 	$L__BB0_24;
	ld.global.u32 	%r439, [%rd6+160];
	xor.b32  	%r631, %r631, %r439;
	ld.global.u32 	%r440, [%rd6+164];
	xor.b32  	%r630, %r630, %r440;
	ld.global.u32 	%r441, [%rd6+168];
	xor.b32  	%r629, %r629, %r441;
	ld.global.u32 	%r442, [%rd6+172];
	xor.b32  	%r628, %r628, %r442;
	ld.global.u32 	%r443, [%rd6+176];
	xor.b32  	%r627, %r627, %r443;
$L__BB0_24:
	and.b32  	%r445, %r379, 512;
	setp.eq.s32 	%p14, %r445, 0;
	@%p14 bra 	$L__BB0_26;
	ld.global.u32 	%r446, [%rd6+180];
	xor.b32  	%r631, %r631, %r446;
	ld.global.u32 	%r447, [%rd6+184];
	xor.b32  	%r630, %r630, %r447;
	ld.global.u32 	%r448, [%rd6+188];
	xor.b32  	%r629, %r629, %r448;
	ld.global.u32 	%r449, [%rd6+192];
	xor.b32  	%r628, %r628, %r449;
	ld.global.u32 	%r450, [%rd6+196];
	xor.b32  	%r627, %r627, %r450;
$L__BB0_26:
	and.b32  	%r452, %r379, 1024;
	setp.eq.s32 	%p15, %r452, 0;
	@%p15 bra 	$L__BB0_28;
	ld.global.u32 	%r453, [%rd6+200];
	xor.b32  	%r631, %r631, %r453;
	ld.global.u32 	%r454, [%rd6+204];
	xor.b32  	%r630, %r630, %r454;
	ld.global.u32 	%r455, [%rd6+208];
	xor.b32  	%r629, %r629, %r455;
	ld.global.u32 	%r456, [%rd6+212];
	xor.b32  	%r628, %r628, %r456;
	ld.global.u32 	%r457, [%rd6+216];
	xor.b32  	%r627, %r627, %r457;
$L__BB0_28:
	and.b32  	%r459, %r379, 2048;
	setp.eq.s32 	%p16, %r459, 0;
	@%p16 bra 	$L__BB0_30;
	ld.global.u32 	%r460, [%rd6+220];
	xor.b32  	%r631, %r631, %r460;
	ld.global.u32 	%r461, [%rd6+224];
	xor.b32  	%r630, %r630, %r461;
	ld.global.u32 	%r462, [%rd6+228];
	xor.b32  	%r629, %r629, %r462;
	ld.global.u32 	%r463, [%rd6+232];
	xor.b32  	%r628, %r628, %r463;
	ld.global.u32 	%r464, [%rd6+236];
	xor.b32  	%r627, %r627, %r464;
$L__BB0_30:
	and.b32  	%r466, %r379, 4096;
	setp.eq.s32 	%p17, %r466, 0;
	@%p17 bra 	$L__BB0_32;
	ld.global.u32 	%r467, [%rd6+240];
	xor.b32  	%r631, %r631, %r467;
	ld.global.u32 	%r468, [%rd6+244];
	xor.b32  	%r630, %r630, %r468;
	ld.global.u32 	%r469, [%rd6+248];
	xor.b32  	%r629, %r629, %r469;
	ld.global.u32 	%r470, [%rd6+252];
	xor.b32  	%r628, %r628, %r470;
	ld.global.u32 	%r471, [%rd6+256];
	xor.b32  	%r627, %r627, %r471;
$L__BB0_32:
	and.b32  	%r473, %r379, 8192;
	setp.eq.s32 	%p18, %r473, 0;
	@%p18 bra 	$L__BB0_34;
	ld.global.u32 	%r474, [%rd6+260];
	xor.b32  	%r631, %r631, %r474;
	ld.global.u32 	%r475, [%rd6+264];
	xor.b32  	%r630, %r630, %r475;
	ld.global.u32 	%r476, [%rd6+268];
	xor.b32  	%r629, %r629, %r476;
	ld.global.u32 	%r477, [%rd6+272];
	xor.b32  	%r628, %r628, %r477;
	ld.global.u32 	%r478, [%rd6+276];
	xor.b32  	%r627, %r627, %r478;
$L__BB0_34:
	and.b32  	%r480, %r379, 16384;
	setp.eq.s32 	%p19, %r480, 0;
	@%p19 bra 	$L__BB0_36;
	ld.global.u32 	%r481, [%rd6+280];
	xor.b32  	%r631, %r631, %r481;
	ld.global.u32 	%r482, [%rd6+284];
	xor.b32  	%r630, %r630, %r482;
	ld.global.u32 	%r483, [%rd6+288];
	xor.b32  	%r629, %r629, %r483;
	ld.global.u32 	%r484, [%rd6+292];
	xor.b32  	%r628, %r628, %r484;
	ld.global.u32 	%r485, [%rd6+296];
	xor.b32  	%r627, %r627, %r485;
$L__BB0_36:
	and.b32  	%r487, %r379, 32768;
	setp.eq.s32 	%p20, %r487, 0;
	@%p20 bra 	$L__BB0_38;
	ld.global.u32 	%r488, [%rd6+300];
	xor.b32  	%r631, %r631, %r488;
	ld.global.u32 	%r489, [%rd6+304];
	xor.b32  	%r630, %r630, %r489;
	ld.global.u32 	%r490, [%rd6+308];
	xor.b32  	%r629, %r629, %r490;
	ld.global.u32 	%r491, [%rd6+312];
	xor.b32  	%r628, %r628, %r491;
	ld.global.u32 	%r492, [%rd6+316];
	xor.b32  	%r627, %r627, %r492;
$L__BB0_38:
	add.s32 	%r626, %r626, 16;
	setp.ne.s32 	%p21, %r626, 32;
	@%p21 bra 	$L__BB0_6;
	mad.lo.s32 	%r493, %r620, -31, %r13;
	add.s32 	%r620, %r493, 1;
	setp.ne.s32 	%p22, %r620, 5;
	@%p22 bra 	$L__BB0_5;
	st.global.u32 	[%rd2+4], %r631;
	st.global.u32 	[%rd2+8], %r630;
	st.global.u32 	[%rd2+12], %r629;
	st.global.u32 	[%rd2+16], %r628;
	st.global.u32 	[%rd2+20], %r627;
	add.s32 	%r614, %r614, 1;
	setp.lt.u32 	%p23, %r614, %r4;
	@%p23 bra 	$L__BB0_4;
$L__BB0_41:
	shr.u64 	%rd7, %rd27, 2;
	add.s32 	%r613, %r613, 1;
	setp.gt.u64 	%p24, %rd27, 3;
	mov.u64 	%rd27, %rd7;
	@%p24 bra 	$L__BB0_2;
$L__BB0_42:
	mov.pred 	%p46, -1;
	mov.u64 	%rd22, precalc_xorwow_offset_matrix;
$L__BB0_43:
	mov.pred 	%p1, %p46;
	mov.b32 	%r719, 0;
	mov.u32 	%r720, %r719;
	mov.u32 	%r721, %r719;
	mov.u32 	%r722, %r719;
	mov.u32 	%r723, %r719;
	mov.u32 	%r712, %r719;
$L__BB0_44:
	mul.wide.u32 	%rd19, %r712, 4;
	add.s64 	%rd20, %rd2, %rd19;
	ld.global.u32 	%r190, [%rd20+4];
	shl.b32 	%r191, %r712, 5;
	mov.b32 	%r718, 0;
$L__BB0_45:
	.pragma "nounroll";
	shr.u32 	%r496, %r190, %r718;
	and.b32  	%r497, %r496, 1;
	setp.eq.b32 	%p26, %r497, 1;
	not.pred 	%p27, %p26;
	add.s32 	%r498, %r191, %r718;
	mul.lo.s32 	%r499, %r498, 5;
	mul.wide.u32 	%rd21, %r499, 4;
	add.s64 	%rd8, %rd22, %rd21;
	@%p27 bra 	$L__BB0_47;
	ld.global.u32 	%r500, [%rd8];
	xor.b32  	%r723, %r723, %r500;
	ld.global.u32 	%r501, [%rd8+4];
	xor.b32  	%r722, %r722, %r501;
	ld.global.u32 	%r502, [%rd8+8];
	xor.b32  	%r721, %r721, %r502;
	ld.global.u32 	%r503, [%rd8+12];
	xor.b32  	%r720, %r720, %r503;
	ld.global.u32 	%r504, [%rd8+16];
	xor.b32  	%r719, %r719, %r504;
$L__BB0_47:
	and.b32  	%r506, %r496, 2;
	setp.eq.s32 	%p28, %r506, 0;
	@%p28 bra 	$L__BB0_49;
	ld.global.u32 	%r507, [%rd8+20];
	xor.b32  	%r723, %r723, %r507;
	ld.global.u32 	%r508, [%rd8+24];
	xor.b32  	%r722, %r722, %r508;
	ld.global.u32 	%r509, [%rd8+28];
	xor.b32  	%r721, %r721, %r509;
	ld.global.u32 	%r510, [%rd8+32];
	xor.b32  	%r720, %r720, %r510;
	ld.global.u32 	%r511, [%rd8+36];
	xor.b32  	%r719, %r719, %r511;
$L__BB0_49:
	and.b32  	%r513, %r496, 4;
	setp.eq.s32 	%p29, %r513, 0;
	@%p29 bra 	$L__BB0_51;
	ld.global.u32 	%r514, [%rd8+40];
	xor.b32  	%r723, %r723, %r514;
	ld.global.u32 	%r515, [%rd8+44];
	xor.b32  	%r722, %r722, %r515;
	ld.global.u32 	%r516, [%rd8+48];
	xor.b32  	%r721, %r721, %r516;
	ld.global.u32 	%r517, [%rd8+52];
	xor.b32  	%r720, %r720, %r517;
	ld.global.u32 	%r518, [%rd8+56];
	xor.b32  	%r719, %r719, %r518;
$L__BB0_51:
	and.b32  	%r520, %r496, 8;
	setp.eq.s32 	%p30, %r520, 0;
	@%p30 bra 	$L__BB0_53;
	ld.global.u32 	%r521, [%rd8+60];
	xor.b32  	%r723, %r723, %r521;
	ld.global.u32 	%r522, [%rd8+64];
	xor.b32  	%r722, %r722, %r522;
	ld.global.u32 	%r523, [%rd8+68];
	xor.b32  	%r721, %r721, %r523;
	ld.global.u32 	%r524, [%rd8+72];
	xor.b32  	%r720, %r720, %r524;
	ld.global.u32 	%r525, [%rd8+76];
	xor.b32  	%r719, %r719, %r525;
$L__BB0_53:
	and.b32  	%r527, %r496, 16;
	setp.eq.s32 	%p31, %r527, 0;
	@%p31 bra 	$L__BB0_55;
	ld.global.u32 	%r528, [%rd8+80];
	xor.b32  	%r723, %r723, %r528;
	ld.global.u32 	%r529, [%rd8+84];
	xor.b32  	%r722, %r722, %r529;
	ld.global.u32 	%r530, [%rd8+88];
	xor.b32  	%r721, %r721, %r530;
	ld.global.u32 	%r531, [%rd8+92];
	xor.b32  	%r720, %r720, %r531;
	ld.global.u32 	%r532, [%rd8+96];
	xor.b32  	%r719, %r719, %r532;
$L__BB0_55:
	and.b32  	%r534, %r496, 32;
	setp.eq.s32 	%p32, %r534, 0;
	@%p32 bra 	$L__BB0_57;
	ld.global.u32 	%r535, [%rd8+100];
	xor.b32  	%r723, %r723, %r535;
	ld.global.u32 	%r536, [%rd8+104];
	xor.b32  	%r722, %r722, %r536;
	ld.global.u32 	%r537, [%rd8+108];
	xor.b32  	%r721, %r721, %r537;
	ld.global.u32 	%r538, [%rd8+112];
	xor.b32  	%r720, %r720, %r538;
	ld.global.u32 	%r539, [%rd8+116];
	xor.b32  	%r719, %r719, %r539;
$L__BB0_57:
	and.b32  	%r541, %r496, 64;
	setp.eq.s32 	%p33, %r541, 0;
	@%p33 bra 	$L__BB0_59;
	ld.global.u32 	%r542, [%rd8+120];
	xor.b32  	%r723, %r723, %r542;
	ld.global.u32 	%r543, [%rd8+124];
	xor.b32  	%r722, %r722, %r543;
	ld.global.u32 	%r544, [%rd8+128];
	xor.b32  	%r721, %r721, %r544;
	ld.global.u32 	%r545, [%rd8+132];
	xor.b32  	%r720, %r720, %r545;
	ld.global.u32 	%r546, [%rd8+136];
	xor.b32  	%r719, %r719, %r546;
$L__BB0_59:
	and.b32  	%r548, %r496, 128;
	setp.eq.s32 	%p34, %r548, 0;
	@%p34 bra 	$L__BB0_61;
	ld.global.u32 	%r549, [%rd8+140];
	xor.b32  	%r723, %r723, %r549;
	ld.global.u32 	%r550, [%rd8+144];
	xor.b32  	%r722, %r722, %r550;
	ld.global.u32 	%r551, [%rd8+148];
	xor.b32  	%r721, %r721, %r551;
	ld.global.u32 	%r552, [%rd8+152];
	xor.b32  	%r720, %r720, %r552;
	ld.global.u32 	%r553, [%rd8+156];
	xor.b32  	%r719, %r719, %r553;
$L__BB0_61:
	and.b32  	%r555, %r496, 256;
	setp.eq.s32 	%p35, %r555, 0;
	@%p35 bra 	$L__BB0_63;
	ld.global.u32 	%r556, [%rd8+160];
	xor.b32  	%r723, %r723, %r556;
	ld.global.u32 	%r557, [%rd8+164];
	xor.b32  	%r722, %r722, %r557;
	ld.global.u32 	%r558, [%rd8+168];
	xor.b32  	%r721, %r721, %r558;
	ld.global.u32 	%r559, [%rd8+172];
	xor.b32  	%r720, %r720, %r559;
	ld.global.u32 	%r560, [%rd8+176];
	xor.b32  	%r719, %r719, %r560;
$L__BB0_63:
	and.b32  	%r562, %r496, 512;
	setp.eq.s32 	%p36, %r562, 0;
	@%p36 bra 	$L__BB0_65;
	ld.global.u32 	%r563, [%rd8+180];
	xor.b32  	%r723, %r723, %r563;
	ld.global.u32 	%r564, [%rd8+184];
	xor.b32  	%r722, %r722, %r564;
	ld.global.u32 	%r565, [%rd8+188];
	xor.b32  	%r721, %r721, %r565;
	ld.global.u32 	%r566, [%rd8+192];
	xor.b32  	%r720, %r720, %r566;
	ld.global.u32 	%r567, [%rd8+196];
	xor.b32  	%r719, %r719, %r567;
$L__BB0_65:
	and.b32  	%r569, %r496, 1024;
	setp.eq.s32 	%p37, %r569, 0;
	@%p37 bra 	$L__BB0_67;
	ld.global.u32 	%r570, [%rd8+200];
	xor.b32  	%r723, %r723, %r570;
	ld.global.u32 	%r571, [%rd8+204];
	xor.b32  	%r722, %r722, %r571;
	ld.global.u32 	%r572, [%rd8+208];
	xor.b32  	%r721, %r721, %r572;
	ld.global.u32 	%r573, [%rd8+212];
	xor.b32  	%r720, %r720, %r573;
	ld.global.u32 	%r574, [%rd8+216];
	xor.b32  	%r719, %r719, %r574;
$L__BB0_67:
	and.b32  	%r576, %r496, 2048;
	setp.eq.s32 	%p38, %r576, 0;
	@%p38 bra 	$L__BB0_69;
	ld.global.u32 	%r577, [%rd8+220];
	xor.b32  	%r723, %r723, %r577;
	ld.global.u32 	%r578, [%rd8+224];
	xor.b32  	%r722, %r722, %r578;
	ld.global.u32 	%r579, [%rd8+228];
	xor.b32  	%r721, %r721, %r579;
	ld.global.u32 	%r580, [%rd8+232];
	xor.b32  	%r720, %r720, %r580;
	ld.global.u32 	%r581, [%rd8+236];
	xor.b32  	%r719, %r719, %r581;
$L__BB0_69:
	and.b32  	%r583, %r496, 4096;
	setp.eq.s32 	%p39, %r583, 0;
	@%p39 bra 	$L__BB0_71;
	ld.global.u32 	%r584, [%rd8+240];
	xor.b32  	%r723, %r723, %r584;
	ld.global.u32 	%r585, [%rd8+244];
	xor.b32  	%r722, %r722, %r585;
	ld.global.u32 	%r586, [%rd8+248];
	xor.b32  	%r721, %r721, %r586;
	ld.global.u32 	%r587, [%rd8+252];
	xor.b32  	%r720, %r720, %r587;
	ld.global.u32 	%r588, [%rd8+256];
	xor.b32  	%r719, %r719, %r588;
$L__BB0_71:
	and.b32  	%r590, %r496, 8192;
	setp.eq.s32 	%p40, %r590, 0;
	@%p40 bra 	$L__BB0_73;
	ld.global.u32 	%r591, [%rd8+260];
	xor.b32  	%r723, %r723, %r591;
	ld.global.u32 	%r592, [%rd8+264];
	xor.b32  	%r722, %r722, %r592;
	ld.global.u32 	%r593, [%rd8+268];
	xor.b32  	%r721, %r721, %r593;
	ld.global.u32 	%r594, [%rd8+272];
	xor.b32  	%r720, %r720, %r594;
	ld.global.u32 	%r595, [%rd8+276];
	xor.b32  	%r719, %r719, %r595;
$L__BB0_73:
	and.b32  	%r597, %r496, 16384;
	setp.eq.s32 	%p41, %r597, 0;
	@%p41 bra 	$L__BB0_75;
	ld.global.u32 	%r598, [%rd8+280];
	xor.b32  	%r723, %r723, %r598;
	ld.global.u32 	%r599, [%rd8+284];
	xor.b32  	%r722, %r722, %r599;
	ld.global.u32 	%r600, [%rd8+288];
	xor.b32  	%r721, %r721, %r600;
	ld.global.u32 	%r601, [%rd8+292];
	xor.b32  	%r720, %r720, %r601;
	ld.global.u32 	%r602, [%rd8+296];
	xor.b32  	%r719, %r719, %r602;
$L__BB0_75:
	and.b32  	%r604, %r496, 32768;
	setp.eq.s32 	%p42, %r604, 0;
	@%p42 bra 	$L__BB0_77;
	ld.global.u32 	%r605, [%rd8+300];
	xor.b32  	%r723, %r723, %r605;
	ld.global.u32 	%r606, [%rd8+304];
	xor.b32  	%r722, %r722, %r606;
	ld.global.u32 	%r607, [%rd8+308];
	xor.b32  	%r721, %r721, %r607;
	ld.global.u32 	%r608, [%rd8+312];
	xor.b32  	%r720, %r720, %r608;
	ld.global.u32 	%r609, [%rd8+316];
	xor.b32  	%r719, %r719, %r609;
$L__BB0_77:
	add.s32 	%r718, %r718, 16;
	setp.ne.s32 	%p43, %r718, 32;
	@%p43 bra 	$L__BB0_45;
	mad.lo.s32 	%r610, %r712, -31, %r191;
	add.s32 	%r712, %r610, 1;
	setp.ne.s32 	%p44, %r712, 5;
	@%p44 bra 	$L__BB0_44;
	st.global.u32 	[%rd2+4], %r723;
	st.global.u32 	[%rd2+8], %r722;
	st.global.u32 	[%rd2+12], %r721;
	st.global.u32 	[%rd2+16], %r720;
	st.global.u32 	[%rd2+20], %r719;
	mov.pred 	%p46, 0;
	@%p1 bra 	$L__BB0_43;
	cvta.to.global.u64 	%rd23, %rd9;
	add.s32 	%r611, %r2, 724874;
	st.global.u32 	[%rd2], %r611;
	mov.b32 	%r612, 0;
	st.global.v2.u32 	[%rd2+24], {%r612, %r612};
	st.global.u32 	[%rd2+32], %r612;
	mov.b64 	%rd24, 0;
	st.global.u64 	[%rd2+40], %rd24;
	shl.b64 	%rd25, %rd1, 2;
	add.s64 	%rd26, %rd23, %rd25;
	st.global.u32 	[%rd26], %r1;
	ret;

}
	// .globl	_Z6kernelPfP17curandStateXORWOW
.visible .entry _Z6kernelPfP17curandStateXORWOW(
	.param .u64 .ptr .align 1 _Z6kernelPfP17curandStateXORWOW_param_0,
	.param .u64 .ptr .align 1 _Z6kernelPfP17curandStateXORWOW_param_1
)
{
	.reg .b32 	%r<20>;
	.reg .b32 	%f<3>;
	.reg .b64 	%rd<9>;

	ld.param.u64 	%rd1, [_Z6kernelPfP17curandStateXORWOW_param_0];
	ld.param.u64 	%rd2, [_Z6kernelPfP17curandStateXORWOW_param_1];
	cvta.to.global.u64 	%rd3, %rd1;
	cvta.to.global.u64 	%rd4, %rd2;
	mov.u32 	%r1, %tid.x;
	mov.u32 	%r2, %ntid.x;
	mov.u32 	%r3, %ctaid.x;
	mad.lo.s32 	%r4, %r2, %r3, %r1;
	mul.wide.s32 	%rd5, %r4, 48;
	add.s64 	%rd6, %rd4, %rd5;
	ld.global.v2.u32 	{%r5, %r6}, [%rd6];
	ld.global.v2.u32 	{%r7, %r8}, [%rd6+8];
	ld.global.v2.u32 	{%r9, %r10}, [%rd6+16];
	shr.u32 	%r11, %r6, 2;
	xor.b32  	%r12, %r11, %r6;
	shl.b32 	%r13, %r10, 4;
	shl.b32 	%r14, %r12, 1;
	xor.b32  	%r15, %r13, %r14;
	xor.b32  	%r16, %r15, %r10;
	xor.b32  	%r17, %r16, %r12;
	add.s32 	%r18, %r5, 362437;
	add.s32 	%r19, %r17, %r18;
	cvt.rn.f32.u32 	%f1, %r19;
	fma.rn.f32 	%f2, %f1, 0f2F800000, 0f2F000000;
	st.global.v2.u32 	[%rd6], {%r18, %r7};
	st.global.v2.u32 	[%rd6+8], {%r8, %r9};
	st.global.v2.u32 	[%rd6+16], {%r10, %r17};
	mul.wide.s32 	%rd7, %r4, 4;
	add.s64 	%rd8, %rd3, %rd7;
	st.global.f32 	[%rd8], %f2;
	ret;

}


// ===== COMPILED SASS (sm_100) =====

	.target	sm_100

	.elftype	@"ET_EXEC"


//--------------------- .note.nv.tkinfo           --------------------------
	.section	.note.nv.tkinfo,"",@"SHT_NOTE"
	.sectionflags	@"SHF_NOTE_NV_TKINFO"
	.tkinfo
        /*0018*/ 	.word	0x00000002
        /*0030*/ 	.string	""
        /*0030*/ 	.string	"ptxas"
        /*0030*/ 	.string	"Cuda compilation tools, release 13.0, V13.0.88"
        /*0030*/ 	.string	"Build cuda_13.0.r13.0/compiler.36424714_0"
        /*0030*/ 	.string	"-arch sm_100 -m 64 "



//--------------------- .note.nv.cuinfo           --------------------------
	.section	.note.nv.cuinfo,"",@"SHT_NOTE"
	.sectionflags	@"SHF_NOTE_NV_CUINFO"
        /*0018*/ 	.short	0x0002
        /*001a*/ 	.short	0x0064
        /*001c*/ 	.short	0x0082
	.zero		2


//--------------------- .nv.info                  --------------------------
	.section	.nv.info,"",@"SHT_CUDA_INFO"
	.align	4


	//----- nvinfo : EIATTR_REGCOUNT
	.align		4
        /*0000*/ 	.byte	0x04, 0x2f
        /*0002*/ 	.short	(.L_10 - .L_9)
	.align		4
.L_9:
        /*0004*/ 	.word	index@(_Z12setup_kernelP17curandStateXORWOWmPi)
        /*0008*/ 	.word	0x00000020


	//----- nvinfo : EIATTR_FRAME_SIZE
	.align		4
.L_10:
        /*000c*/ 	.byte	0x04, 0x11
        /*000e*/ 	.short	(.L_12 - .L_11)
	.align		4
.L_11:
        /*0010*/ 	.word	index@(_Z12setup_kernelP17curandStateXORWOWmPi)
        /*0014*/ 	.word	0x00000000


	//----- nvinfo : EIATTR_REGCOUNT
	.align		4
.L_12:
        /*0018*/ 	.byte	0x04, 0x2f
        /*001a*/ 	.short	(.L_14 - .L_13)
	.align		4
.L_13:
        /*001c*/ 	.word	index@(_Z6kernelPfP17curandStateXORWOW)
        /*0020*/ 	.word	0x00000014


	//----- nvinfo : EIATTR_FRAME_SIZE
	.align		4
.L_14:
        /*0024*/ 	.byte	0x04, 0x11
        /*0026*/ 	.short	(.L_16 - .L_15)
	.align		4
.L_15:
        /*0028*/ 	.word	index@(_Z6kernelPfP17curandStateXORWOW)
        /*002c*/ 	.word	0x00000000


	//----- nvinfo : EIATTR_MIN_STACK_SIZE
	.align		4
.L_16:
        /*0030*/ 	.byte	0x04, 0x12
        /*0032*/ 	.short	(.L_18 - .L_17)
	.align		4
.L_17:
        /*0034*/ 	.word	index@(_Z6kernelPfP17curandStateXORWOW)
        /*0038*/ 	.word	0x00000000


	//----- nvinfo : EIATTR_MIN_STACK_SIZE
	.align		4
.L_18:
        /*003c*/ 	.byte	0x04, 0x12
        /*003e*/ 	.short	(.L_20 - .L_19)
	.align		4
.L_19:
        /*0040*/ 	.word	index@(_Z12setup_kernelP17curandStateXORWOWmPi)
        /*0044*/ 	.word	0x00000000
.L_20:


//--------------------- .nv.compat                --------------------------
	.section	.nv.compat,"",@"SHT_CUDA_COMPAT_INFO"
	.align	4
        /*0000*/ 	.byte	0x02, 0x09, 0x00, 0x00, 0x02, 0x02, 0x01, 0x00, 0x02, 0x05, 0x05, 0x00, 0x03, 0x07, 0x01, 0x01
        /*0010*/ 	.byte	0x02, 0x03, 0x00, 0x00, 0x02, 0x06, 0x01, 0x00, 0x04, 0x0b, 0x08, 0x00, 0x09, 0x00, 0x00, 0x00
        /*0020*/ 	.byte	0x00, 0x00, 0x00, 0x00


//--------------------- .nv.info._Z6kernelPfP17curandStateXORWOW --------------------------
	.section	.nv.info._Z6kernelPfP17curandStateXORWOW,"",@"SHT_CUDA_INFO"
	.sectionflags	@""
	.align	4


	//----- nvinfo : EIATTR_CUDA_API_VERSION
	.align		4
        /*0000*/ 	.byte	0x04, 0x37
        /*0002*/ 	.short	(.L_22 - .L_21)
.L_21:
        /*0004*/ 	.word	0x00000082


	//----- nvinfo : EIATTR_KPARAM_INFO
	.align		4
.L_22:
        /*0008*/ 	.byte	0x04, 0x17
        /*000a*/ 	.short	(.L_24 - .L_23)
.L_23:
        /*000c*/ 	.word	0x00000000
        /*0010*/ 	.short	0x0001
        /*0012*/ 	.short	0x0008
        /*0014*/ 	.byte	0x00, 0xf5, 0x21, 0x00


	//----- nvinfo : EIATTR_KPARAM_INFO
	.align		4
.L_24:
        /*0018*/ 	.byte	0x04, 0x17
        /*001a*/ 	.short	(.L_26 - .L_25)
.L_25:
        /*001c*/ 	.word	0x00000000
        /*0020*/ 	.short	0x0000
        /*0022*/ 	.short	0x0000
        /*0024*/ 	.byte	0x00, 0xf5, 0x21, 0x00


	//----- nvinfo : EIATTR_SPARSE_MMA_MASK
	.align		4
.L_26:
        /*0028*/ 	.byte	0x03, 0x50
        /*002a*/ 	.short	0x0000


	//----- nvinfo : EIATTR_MAXREG_COUNT
	.align		4
        /*002c*/ 	.byte	0x03, 0x1b
        /*002e*/ 	.short	0x00ff


	//----- nvinfo : EIATTR_MERCURY_ISA_VERSION
	.align		4
        /*0030*/ 	.byte	0x03, 0x5f
        /*0032*/ 	.short	0x0101


	//----- nvinfo : EIATTR_VRC_CTA_INIT_COUNT
	.align		4
        /*0034*/ 	.byte	0x02, 0x4a
	.zero		1
	.zero		1


	//----- nvinfo : EIATTR_EXIT_INSTR_OFFSETS
	.align		4
        /*0038*/ 	.byte	0x04, 0x1c
        /*003a*/ 	.short	(.L_28 - .L_27)


	//   ....[0]....
.L_27:
        /*003c*/ 	.word	0x00000200


	//----- nvinfo : EIATTR_CBANK_PARAM_SIZE
	.align		4
.L_28:
        /*0040*/ 	.byte	0x03, 0x19
        /*0042*/ 	.short	0x0010


	//----- nvinfo : EIATTR_PARAM_CBANK
	.align		4
        /*0044*/ 	.byte	0x04, 0x0a
        /*0046*/ 	.short	(.L_30 - .L_29)
	.align		4
.L_29:
        /*0048*/ 	.word	index@(.nv.constant0._Z6kernelPfP17curandStateXORWOW)
        /*004c*/ 	.short	0x0380
        /*004e*/ 	.short	0x0010


	//----- nvinfo : EIATTR_SW_WAR
	.align		4
.L_30:
        /*0050*/ 	.byte	0x04, 0x36
        /*0052*/ 	.short	(.L_32 - .L_31)
.L_31:
        /*0054*/ 	.word	0x00000008
.L_32:


//--------------------- .nv.info._Z12setup_kernelP17curandStateXORWOWmPi --------------------------
	.section	.nv.info._Z12setup_kernelP17curandStateXORWOWmPi,"",@"SHT_CUDA_INFO"
	.sectionflags	@""
	.align	4


	//----- nvinfo : EIATTR_CUDA_API_VERSION
	.align		4
        /*0000*/ 	.byte	0x04, 0x37
        /*0002*/ 	.short	(.L_34 - .L_33)
.L_33:
        /*0004*/ 	.word	0x00000082


	//----- nvinfo : EIATTR_KPARAM_INFO
	.align		4
.L_34:
        /*0008*/ 	.byte	0x04, 0x17
        /*000a*/ 	.short	(.L_36 - .L_35)
.L_35:
        /*000c*/ 	.word	0x00000000
        /*0010*/ 	.short	0x0002
        /*0012*/ 	.short	0x0010
        /*0014*/ 	.byte	0x00, 0xf5, 0x21, 0x00


	//----- nvinfo : EIATTR_KPARAM_INFO
	.align		4
.L_36:
        /*0018*/ 	.byte	0x04, 0x17
        /*001a*/ 	.short	(.L_38 - .L_37)
.L_37:
        /*001c*/ 	.word	0x00000000
        /*0020*/ 	.short	0x0001
        /*0022*/ 	.short	0x0008
        /*0024*/ 	.byte	0x00, 0xf0, 0x21, 0x00


	//----- nvinfo : EIATTR_KPARAM_INFO
	.align		4
.L_38:
        /*0028*/ 	.byte	0x04, 0x17
        /*002a*/ 	.short	(.L_40 - .L_39)
.L_39:
        /*002c*/ 	.word	0x00000000
        /*0030*/ 	.short	0x0000
        /*0032*/ 	.short	0x0000
        /*0034*/ 	.byte	0x00, 0xf5, 0x21, 0x00


	//----- nvinfo : EIATTR_SPARSE_MMA_MASK
	.align		4
.L_40:
        /*0038*/ 	.byte	0x03, 0x50
        /*003a*/ 	.short	0x0000


	//----- nvinfo : EIATTR_MAXREG_COUNT
	.align		4
        /*003c*/ 	.byte	0x03, 0x1b
        /*003e*/ 	.short	0x00ff


	//----- nvinfo : EIATTR_MERCURY_ISA_VERSION
	.align		4
        /*0040*/ 	.byte	0x03, 0x5f
        /*0042*/ 	.short	0x0101


	//----- nvinfo : EIATTR_VRC_CTA_INIT_COUNT
	.align		4
        /*0044*/ 	.byte	0x02, 0x4a
	.zero		1
	.zero		1


	//----- nvinfo : EIATTR_EXIT_INSTR_OFFSETS
	.align		4
        /*0048*/ 	.byte	0x04, 0x1c
        /*004a*/ 	.short	(.L_42 - .L_41)


	//   ....[0]....
.L_41:
        /*004c*/ 	.word	0x00001c20


	//----- nvinfo : EIATTR_CRS_STACK_SIZE
	.align		4
.L_42:
        /*0050*/ 	.byte	0x04, 0x1e
        /*0052*/ 	.short	(.L_44 - .L_43)
.L_43:
        /*0054*/ 	.word	0x00000000


	//----- nvinfo : EIATTR_CBANK_PARAM_SIZE
	.align		4
.L_44:
        /*0058*/ 	.byte	0x03, 0x19
        /*005a*/ 	.short	0x0018


	//----- nvinfo : EIATTR_PARAM_CBANK
	.align		4
        /*005c*/ 	.byte	0x04, 0x0a
        /*005e*/ 	.short	(.L_46 - .L_45)
	.align		4
.L_45:
        /*0060*/ 	.word	index@(.nv.constant0._Z12setup_kernelP17curandStateXORWOWmPi)
        /*0064*/ 	.short	0x0380
        /*0066*/ 	.short	0x0018


	//----- nvinfo : EIATTR_SW_WAR
	.align		4
.L_46:
        /*0068*/ 	.byte	0x04, 0x36
        /*006a*/ 	.short	(.L_48 - .L_47)
.L_47:
        /*006c*/ 	.word	0x00000008
.L_48:


//--------------------- .nv.callgraph             --------------------------
	.section	.nv.callgraph,"",@"SHT_CUDA_CALLGRAPH"
	.align	4
	.sectionentsize	8
	.align		4
        /*0000*/ 	.word	0x00000000
	.align		4
        /*0004*/ 	.word	0xffffffff
	.align		4
        /*0008*/ 	.word	0x00000000
	.align		4
        /*000c*/ 	.word	0xfffffffe
	.align		4
        /*0010*/ 	.word	0x00000000
	.align		4
        /*0014*/ 	.word	0xfffffffd
	.align		4
        /*0018*/ 	.word	0x00000000
	.align		4
        /*001c*/ 	.word	0xfffffffc


//--------------------- .nv.constant4             --------------------------
	.section	.nv.constant4,"a",@progbits
	.align	8
	.align		8
.nv.constant4:
        /*0000*/ 	.dword	precalc_xorwow_matrix
	.align		8
        /*0008*/ 	.dword	precalc_xorwow_offset_matrix
	.align		8
        /*0010*/ 	.dword	mrg32k3aM1
	.align		8
        /*0018*/ 	.dword	mrg32k3aM2
	.align		8
        /*0020*/ 	.dword	mrg32k3aM1SubSeq
	.align		8
        /*0028*/ 	.dword	mrg32k3aM2SubSeq
	.align		8
        /*0030*/ 	.dword	mrg32k3aM1Seq
	.align		8
        /*0038*/ 	.dword	mrg32k3aM2Seq


//--------------------- .nv.constant3             --------------------------
	.section	.nv.constant3,"a",@progbits
	.align	8
.nv.constant3:
	.type		__cr_lgamma_table,@object
	.size		__cr_lgamma_table,(.L_8 - __cr_lgamma_table)
__cr_lgamma_table:
        /*0000*/ 	.byte	0x00, 0x00, 0x00, 0x00, 0x00, 0x00, 0x00, 0x00, 0x00, 0x00, 0x00, 0x00, 0x00, 0x00, 0x00, 0x00
        /*0010*/ 	.byte	0xef, 0x39, 0xfa, 0xfe, 0x42, 0x2e, 0xe6, 0x3f, 0x02, 0x20, 0x2a, 0xfa, 0x0b, 0xab, 0xfc, 0x3f
        /*0020*/ 	.byte	0xf9, 0x2c, 0x92, 0x7c, 0xa7, 0x6c, 0x09, 0x40, 0xc9, 0x79, 0x44, 0x3c, 0x64, 0x26, 0x13, 0x40
        /*0030*/ 	.byte	0xca, 0x01, 0xcf, 0x3a, 0x27, 0x51, 0x1a, 0x40, 0x30, 0xcc, 0x2d, 0xf3, 0xe1, 0x0c, 0x21, 0x40
        /*0040*/ 	.byte	0x0d, 0xb7, 0xfc, 0x82, 0x8e, 0x35, 0x25, 0x40
.L_8:


//--------------------- .text._Z6kernelPfP17curandStateXORWOW --------------------------
	.section	.text._Z6kernelPfP17curandStateXORWOW,"ax",@progbits
	.align	128
        .global         _Z6kernelPfP17curandStateXORWOW
        .type           _Z6kernelPfP17curandStateXORWOW,@function
        .size           _Z6kernelPfP17curandStateXORWOW,(.L_x_13 - _Z6kernelPfP17curandStateXORWOW)
        .other          _Z6kernelPfP17curandStateXORWOW,@"STO_CUDA_ENTRY STV_DEFAULT"
_Z6kernelPfP17curandStateXORWOW:
.text._Z6kernelPfP17curandStateXORWOW:
[----:B------:R-:W-:Y:S01]  /*0000*/  LDC R1, c[0x0][0x37c] ;  /* 0x0000df00ff017b82 */ /* 0x000fe20000000800 */
[----:B------:R-:W0:Y:S07]  /*0010*/  S2R R11, SR_TID.X ;  /* 0x00000000000b7919 */ /* 0x000e2e0000002100 */
[----:B------:R-:W1:Y:S01]  /*0020*/  LDC.64 R2, c[0x0][0x388] ;  /* 0x0000e200ff027b82 */ /* 0x000e620000000a00 */
[----:B------:R-:W0:Y:S01]  /*0030*/  LDCU UR6, c[0x0][0x360] ;  /* 0x00006c00ff0677ac */ /* 0x000e220008000800 */
[----:B------:R-:W0:Y:S01]  /*0040*/  S2R R0, SR_CTAID.X ;  /* 0x0000000000007919 */ /* 0x000e220000002500 */
[----:B------:R-:W2:Y:S05]  /*0050*/  LDCU.64 UR4, c[0x0][0x358] ;  /* 0x00006b00ff0477ac */ /* 0x000eaa0008000a00 */
[----:B------:R-:W3:Y:S01]  /*0060*/  LDC.64 R8, c[0x0][0x380] ;  /* 0x0000e000ff087b82 */ /* 0x000ee20000000a00 */
[----:B0-----:R-:W-:-:S04]  /*0070*/  IMAD R11, R0, UR6, R11 ;  /* 0x00000006000b7c24 */ /* 0x001fc8000f8e020b */
[----:B-1----:R-:W-:-:S05]  /*0080*/  IMAD.WIDE R2, R11, 0x30, R2 ;  /* 0x000000300b027825 */ /* 0x002fca00078e0202 */
[----:B--2---:R-:W2:Y:S04]  /*0090*/  LDG.E.64 R12, desc[UR4][R2.64] ;  /* 0x00000004020c7981 */ /* 0x004ea8000c1e1b00 */
[----:B------:R-:W4:Y:S04]  /*00a0*/  LDG.E.64 R6, desc[UR4][R2.64+0x10] ;  /* 0x0000100402067981 */ /* 0x000f28000c1e1b00 */
[----:B------:R-:W5:Y:S01]  /*00b0*/  LDG.E.64 R4, desc[UR4][R2.64+0x8] ;  /* 0x0000080402047981 */ /* 0x000f62000c1e1b00 */
[----:B---3--:R-:W-:Y:S01]  /*00c0*/  IMAD.WIDE R8, R11, 0x4, R8 ;  /* 0x000000040b087825 */ /* 0x008fe200078e0208 */
[----:B--2---:R-:W-:-:S03]  /*00d0*/  SHF.R.U32.HI R0, RZ, 0x2, R13 ;  /* 0x00000002ff007819 */ /* 0x004fc6000001160d */
[----:B------:R-:W-:Y:S01]  /*00e0*/  VIADD R12, R12, 0x587c5 ;  /* 0x000587c50c0c7836 */ /* 0x000fe20000000000 */
[----:B------:R-:W-:Y:S01]  /*00f0*/  LOP3.LUT R0, R0, R13, RZ, 0x3c, !PT ;  /* 0x0000000d00007212 */ /* 0x000fe200078e3cff */
[C---:B----4-:R-:W-:Y:S02]  /*0100*/  IMAD.SHL.U32 R10, R7.reuse, 0x10, RZ ;  /* 0x00000010070a7824 */ /* 0x050fe400078e00ff */
[----:B------:R-:W-:Y:S01]  /*0110*/  IMAD.MOV.U32 R15, RZ, RZ, R6 ;  /* 0x000000ffff0f7224 */ /* 0x000fe200078e0006 */
[----:B------:R-:W-:Y:S01]  /*0120*/  SHF.L.U32 R13, R0, 0x1, RZ ;  /* 0x00000001000d7819 */ /* 0x000fe200000006ff */
[----:B------:R-:W-:Y:S01]  /*0130*/  IMAD.MOV.U32 R16, RZ, RZ, R7 ;  /* 0x000000ffff107224 */ /* 0x000fe200078e0007 */
[----:B-----5:R-:W-:Y:S02]  /*0140*/  MOV R14, R5 ;  /* 0x00000005000e7202 */ /* 0x020fe40000000f00 */
[----:B------:R-:W-:-:S03]  /*0150*/  LOP3.LUT R13, R7, R10, R13, 0x96, !PT ;  /* 0x0000000a070d7212 */ /* 0x000fc600078e960d */
[----:B------:R-:W-:Y:S01]  /*0160*/  STG.E.64 desc[UR4][R2.64+0x8], R14 ;  /* 0x0000080e02007986 */ /* 0x000fe2000c101b04 */
[----:B------:R-:W-:Y:S01]  /*0170*/  LOP3.LUT R17, R13, R0, RZ, 0x3c, !PT ;  /* 0x000000000d117212 */ /* 0x000fe200078e3cff */
[----:B------:R-:W-:-:S03]  /*0180*/  IMAD.MOV.U32 R13, RZ, RZ, 0x2f800000 ;  /* 0x2f800000ff0d7424 */ /* 0x000fc600078e00ff */
[----:B------:R-:W-:Y:S01]  /*0190*/  IADD3 R0, PT, PT, R17, R12, RZ ;  /* 0x0000000c11007210 */ /* 0x000fe20007ffe0ff */
[----:B------:R-:W-:Y:S03]  /*01a0*/  STG.E.64 desc[UR4][R2.64+0x10], R16 ;  /* 0x0000101002007986 */ /* 0x000fe6000c101b04 */
[----:B------:R-:W-:-:S05]  /*01b0*/  I2FP.F32.U32 R0, R0 ;  /* 0x0000000000007245 */ /* 0x000fca0000201000 */
[----:B------:R-:W-:Y:S01]  /*01c0*/  FFMA R5, R0, R13, 1.1641532182693481445e-10 ;  /* 0x2f00000000057423 */ /* 0x000fe2000000000d */
[----:B------:R-:W-:-:S05]  /*01d0*/  MOV R13, R4 ;  /* 0x00000004000d7202 */ /* 0x000fca0000000f00 */
[----:B------:R-:W-:Y:S04]  /*01e0*/  STG.E.64 desc[UR4][R2.64], R12 ;  /* 0x0000000c02007986 */ /* 0x000fe8000c101b04 */
[----:B------:R-:W-:Y:S01]  /*01f0*/  STG.E desc[UR4][R8.64], R5 ;  /* 0x0000000508007986 */ /* 0x000fe2000c101904 */
[----:B------:R-:W-:Y:S05]  /*0200*/  EXIT ;  /* 0x000000000000794d */ /* 0x000fea0003800000 */
.L_x_0:
[----:B------:R-:W-:-:S00]  /*0210*/  BRA `(.L_x_0) ;  /* 0xfffffffc00fc7947 */ /* 0x000fc0000383ffff */
[----:B------:R-:W-:-:S00]  /*0220*/  NOP ;  /* 0x0000000000007918 */ /* 0x000fc00000000000 */
        /* <DEDUP_REMOVED lines=13> */
.L_x_13:


//--------------------- .text._Z12setup_kernelP17curandStateXORWOWmPi --------------------------
	.section	.text._Z12setup_kernelP17curandStateXORWOWmPi,"ax",@progbits
	.align	128
        .global         _Z12setup_kernelP17curandStateXORWOWmPi
        .type           _Z12setup_kernelP17curandStateXORWOWmPi,@function
        .size           _Z12setup_kernelP17curandStateXORWOWmPi,(.L_x_14 - _Z12setup_kernelP17curandStateXORWOWmPi)
        .other          _Z12setup_kernelP17curandStateXORWOWmPi,@"STO_CUDA_ENTRY STV_DEFAULT"
_Z12setup_kernelP17curandStateXORWOWmPi:
.text._Z12setup_kernelP17curandStateXORWOWmPi:
[----:B------:R-:W-:Y:S08]  /*0000*/  LDC R1, c[0x0][0x37c] ;  /* 0x0000df00ff017b82 */ /* 0x000ff00000000800 */
[----:B------:R-:W0:Y:S01]  /*0010*/  LDC.64 R4, c[0x0][0x388] ;  /* 0x0000e200ff047b82 */ /* 0x000e220000000a00 */
[----:B------:R-:W1:Y:S01]  /*0020*/  S2R R0, SR_TID.X ;  /* 0x0000000000007919 */ /* 0x000e620000002100 */
[----:B------:R-:W1:Y:S01]  /*0030*/  LDCU UR4, c[0x0][0x360] ;  /* 0x00006c00ff0477ac */ /* 0x000e620008000800 */
[----:B------:R-:W-:Y:S01]  /*0040*/  BSSY.RECONVERGENT B0, `(.L_x_1) ;  /* 0x00000eb000007945 */ /* 0x000fe20003800200 */
[----:B------:R-:W1:Y:S01]  /*0050*/  S2R R7, SR_CTAID.X ;  /* 0x0000000000077919 */ /* 0x000e620000002500 */
[----:B------:R-:W2:Y:S03]  /*0060*/  LDCU.64 UR6, c[0x0][0x358] ;  /* 0x00006b00ff0677ac */ /* 0x000ea60008000a00 */
[----:B------:R-:W3:Y:S01]  /*0070*/  LDC.64 R2, c[0x0][0x380] ;  /* 0x0000e000ff027b82 */ /* 0x000ee20000000a00 */
[----:B0-----:R-:W-:-:S02]  /*0080*/  LOP3.LUT R4, R4, 0xaad26b49, RZ, 0x3c, !PT ;  /* 0xaad26b4904047812 */ /* 0x001fc400078e3cff */
[----:B------:R-:W-:-:S03]  /*0090*/  LOP3.LUT R5, R5, 0xf7dcefdd, RZ, 0x3c, !PT ;  /* 0xf7dcefdd05057812 */ /* 0x000fc600078e3cff */
[----:B------:R-:W-:Y:S02]  /*00a0*/  IMAD R4, R4, 0x4182bed5, RZ ;  /* 0x4182bed504047824 */ /* 0x000fe400078e02ff */
[----:B------:R-:W-:Y:S02]  /*00b0*/  IMAD R5, R5, -0x658354e5, RZ ;  /* 0x9a7cab1b05057824 */ /* 0x000fe400078e02ff */
[C---:B------:R-:W-:Y:S01]  /*00c0*/  VIADD R11, R4.reuse, 0x583f19 ;  /* 0x00583f19040b7836 */ /* 0x040fe20000000000 */
[C---:B------:R-:W-:Y:S01]  /*00d0*/  LOP3.LUT R8, R4.reuse, 0x159a55e5, RZ, 0x3c, !PT ;  /* 0x159a55e504087812 */ /* 0x040fe200078e3cff */
[C---:B------:R-:W-:Y:S01]  /*00e0*/  IMAD.IADD R6, R4.reuse, 0x1, R5 ;  /* 0x0000000104067824 */ /* 0x040fe200078e0205 */
[----:B------:R-:W-:Y:S01]  /*00f0*/  LOP3.LUT R10, R5, 0x5491333, RZ, 0x3c, !PT ;  /* 0x05491333050a7812 */ /* 0x000fe200078e3cff */
[----:B-1----:R-:W-:Y:S02]  /*0100*/  IMAD R0, R7, UR4, R0 ;  /* 0x0000000407007c24 */ /* 0x002fe4000f8e0200 */
[----:B------:R-:W-:-:S02]  /*0110*/  VIADD R7, R4, 0x75bcd15 ;  /* 0x075bcd1504077836 */ /* 0x000fc40000000000 */
[C---:B---3--:R-:W-:Y:S01]  /*0120*/  IMAD.WIDE R2, R0.reuse, 0x30, R2 ;  /* 0x0000003000027825 */ /* 0x048fe200078e0202 */
[----:B------:R-:W-:Y:S02]  /*0130*/  ISETP.NE.AND P0, PT, R0, RZ, PT ;  /* 0x000000ff0000720c */ /* 0x000fe40003f05270 */
[----:B------:R-:W-:Y:S01]  /*0140*/  SHF.R.S32.HI R4, RZ, 0x1f, R0 ;  /* 0x0000001fff047819 */ /* 0x000fe20000011400 */
[----:B------:R-:W-:Y:S01]  /*0150*/  VIADD R9, R5, 0x1f123bb5 ;  /* 0x1f123bb505097836 */ /* 0x000fe20000000000 */
[----:B--2---:R0:W-:Y:S01]  /*0160*/  STG.E.64 desc[UR6][R2.64+0x10], R10 ;  /* 0x0000100a02007986 */ /* 0x0041e2000c101b06 */
[----:B------:R-:W-:-:S03]  /*0170*/  VIADD R6, R6, 0x64f0c9 ;  /* 0x0064f0c906067836 */ /* 0x000fc60000000000 */
[----:B------:R0:W-:Y:S04]  /*0180*/  STG.E.64 desc[UR6][R2.64+0x8], R8 ;  /* 0x0000080802007986 */ /* 0x0001e8000c101b06 */
[----:B------:R0:W-:Y:S01]  /*0190*/  STG.E.64 desc[UR6][R2.64], R6 ;  /* 0x0000000602007986 */ /* 0x0001e2000c101b06 */
[----:B------:R-:W-:Y:S05]  /*01a0*/  @!P0 BRA `(.L_x_2) ;  /* 0x0000000c00508947 */ /* 0x000fea0003800000 */
[----:B0-----:R-:W-:Y:S02]  /*01b0*/  IMAD.MOV.U32 R10, RZ, RZ, R4 ;  /* 0x000000ffff0a7224 */ /* 0x001fe400078e0004 */
[----:B------:R-:W-:Y:S02]  /*01c0*/  IMAD.MOV.U32 R11, RZ, RZ, RZ ;  /* 0x000000ffff0b7224 */ /* 0x000fe400078e00ff */
[----:B------:R-:W-:-:S07]  /*01d0*/  IMAD.MOV.U32 R13, RZ, RZ, R0 ;  /* 0x000000ffff0d7224 */ /* 0x000fce00078e0000 */
.L_x_8:
[----:B0-----:R-:W-:Y:S01]  /*01e0*/  LOP3.LUT R2, R13, 0x3, RZ, 0xc0, !PT ;  /* 0x000000030d027812 */ /* 0x001fe200078ec0ff */
[----:B------:R-:W-:Y:S03]  /*01f0*/  BSSY.RECONVERGENT B1, `(.L_x_3) ;  /* 0x00000c9000017945 */ /* 0x000fe60003800200 */
[----:B------:R-:W-:-:S04]  /*0200*/  ISETP.NE.U32.AND P0, PT, R2, RZ, PT ;  /* 0x000000ff0200720c */ /* 0x000fc80003f05070 */
[----:B------:R-:W-:-:S13]  /*0210*/  ISETP.NE.AND.EX P0, PT, RZ, RZ, PT, P0 ;  /* 0x000000ffff00720c */ /* 0x000fda0003f05300 */
[----:B------:R-:W-:Y:S05]  /*0220*/  @!P0 BRA `(.L_x_4) ;  /* 0x0000000c00148947 */ /* 0x000fea0003800000 */
[----:B------:R-:W0:Y:S01]  /*0230*/  LDC.64 R6, c[0x4][RZ] ;  /* 0x01000000ff067b82 */ /* 0x000e220000000a00 */
[----:B------:R-:W-:Y:S02]  /*0240*/  IMAD.MOV.U32 R12, RZ, RZ, RZ ;  /* 0x000000ffff0c7224 */ /* 0x000fe400078e00ff */
[----:B0-----:R-:W-:-:S07]  /*0250*/  IMAD.WIDE.U32 R6, R11, 0xc80, R6 ;  /* 0x00000c800b067825 */ /* 0x001fce00078e0006 */
.L_x_7:
[----:B0-----:R-:W-:Y:S02]  /*0260*/  CS2R R14, SRZ ;  /* 0x00000000000e7805 */ /* 0x001fe4000001ff00 */
[----:B------:R-:W-:Y:S02]  /*0270*/  CS2R R2, SRZ ;  /* 0x0000000000027805 */ /* 0x000fe4000001ff00 */
[----:B------:R-:W-:-:S07]  /*0280*/  CS2R R4, SRZ ;  /* 0x0000000000047805 */ /* 0x000fce000001ff00 */
.L_x_6:
[----:B------:R-:W0:Y:S02]  /*0290*/  LDC.64 R8, c[0x0][0x380] ;  /* 0x0000e000ff087b82 */ /* 0x000e240000000a00 */
[----:B0-----:R-:W-:-:S04]  /*02a0*/  IMAD.WIDE R8, R0, 0x30, R8 ;  /* 0x0000003000087825 */ /* 0x001fc800078e0208 */
[----:B------:R-:W-:-:S05]  /*02b0*/  IMAD.WIDE.U32 R8, R15, 0x4, R8 ;  /* 0x000000040f087825 */ /* 0x000fca00078e0008 */
[----:B------:R0:W5:Y:S01]  /*02c0*/  LDG.E R16, desc[UR6][R8.64+0x4] ;  /* 0x0000040608107981 */ /* 0x000162000c1e1900 */
[----:B------:R-:W-:-:S07]  /*02d0*/  IMAD.MOV.U32 R17, RZ, RZ, RZ ;  /* 0x000000ffff117224 */ /* 0x000fce00078e00ff */
.L_x_5:
[----:B-----5:R-:W-:Y:S01]  /*02e0*/  SHF.R.U32.HI R22, RZ, R17, R16 ;  /* 0x00000011ff167219 */ /* 0x020fe20000011610 */
[----:B0-----:R-:W-:-:S03]  /*02f0*/  IMAD.SHL.U32 R8, R15, 0x20, RZ ;  /* 0x000000200f087824 */ /* 0x001fc600078e00ff */
[----:B------:R-:W-:Y:S01]  /*0300*/  LOP3.LUT R9, R22, 0x1, RZ, 0xc0, !PT ;  /* 0x0000000116097812 */ /* 0x000fe200078ec0ff */
[----:B------:R-:W-:-:S03]  /*0310*/  IMAD.IADD R8, R8, 0x1, R17 ;  /* 0x0000000108087824 */ /* 0x000fc600078e0211 */
[----:B------:R-:W-:Y:S01]  /*0320*/  ISETP.NE.U32.AND P0, PT, R9, 0x1, PT ;  /* 0x000000010900780c */ /* 0x000fe20003f05070 */
[----:B------:R-:W-:-:S03]  /*0330*/  IMAD R9, R8, 0x5, RZ ;  /* 0x0000000508097824 */ /* 0x000fc600078e02ff */
[----:B------:R-:W-:Y:S01]  /*0340*/  R2P PR, R22, 0x7e ;  /* 0x0000007e16007804 */ /* 0x000fe20000000000 */
[----:B------:R-:W-:-:S08]  /*0350*/  IMAD.WIDE.U32 R8, R9, 0x4, R6 ;  /* 0x0000000409087825 */ /* 0x000fd000078e0006 */
[----:B------:R-:W2:Y:S04]  /*0360*/  @!P0 LDG.E R19, desc[UR6][R8.64] ;  /* 0x0000000608138981 */ /* 0x000ea8000c1e1900 */
[----:B------:R-:W3:Y:S04]  /*0370*/  @P1 LDG.E R21, desc[UR6][R8.64+0x14] ;  /* 0x0000140608151981 */ /* 0x000ee8000c1e1900 */
[----:B------:R-:W4:Y:S04]  /*0380*/  @!P0 LDG.E R18, desc[UR6][R8.64+0x10] ;  /* 0x0000100608128981 */ /* 0x000f28000c1e1900 */
[----:B------:R-:W4:Y:S04]  /*0390*/  @P2 LDG.E R23, desc[UR6][R8.64+0x28] ;  /* 0x0000280608172981 */ /* 0x000f28000c1e1900 */
[----:B------:R-:W4:Y:S04]  /*03a0*/  @P1 LDG.E R20, desc[UR6][R8.64+0x24] ;  /* 0x0000240608141981 */ /* 0x000f28000c1e1900 */
[----:B------:R-:W4:Y:S04]  /*03b0*/  @P3 LDG.E R25, desc[UR6][R8.64+0x3c] ;  /* 0x00003c0608193981 */ /* 0x000f28000c1e1900 */
[----:B------:R-:W4:Y:S04]  /*03c0*/  @P2 LDG.E R24, desc[UR6][R8.64+0x38] ;  /* 0x0000380608182981 */ /* 0x000f28000c1e1900 */
[----:B------:R-:W4:Y:S04]  /*03d0*/  @P4 LDG.E R27, desc[UR6][R8.64+0x50] ;  /* 0x00005006081b4981 */ /* 0x000f28000c1e1900 */
[----:B------:R-:W4:Y:S01]  /*03e0*/  @P5 LDG.E R29, desc[UR6][R8.64+0x64] ;  /* 0x00006406081d5981 */ /* 0x000f22000c1e1900 */
[----:B--2---:R-:W-:-:S03]  /*03f0*/  @!P0 LOP3.LUT R14, R14, R19, RZ, 0x3c, !PT ;  /* 0x000000130e0e8212 */ /* 0x004fc600078e3cff */
[----:B------:R-:W2:Y:S01]  /*0400*/  @!P0 LDG.E R19, desc[UR6][R8.64+0x4] ;  /* 0x0000040608138981 */ /* 0x000ea2000c1e1900 */
[----:B---3--:R-:W-:-:S03]  /*0410*/  @P1 LOP3.LUT R14, R14, R21, RZ, 0x3c, !PT ;  /* 0x000000150e0e1212 */ /* 0x008fc600078e3cff */
[----:B------:R-:W3:Y:S01]  /*0420*/  @!P0 LDG.E R21, desc[UR6][R8.64+0xc] ;  /* 0x00000c0608158981 */ /* 0x000ee2000c1e1900 */
[----:B----4-:R-:W-:-:S03]  /*0430*/  @!P0 LOP3.LUT R3, R3, R18, RZ, 0x3c, !PT ;  /* 0x0000001203038212 */ /* 0x010fc600078e3cff */
[----:B------:R-:W4:Y:S01]  /*0440*/  @!P0 LDG.E R18, desc[UR6][R8.64+0x8] ;  /* 0x0000080608128981 */ /* 0x000f22000c1e1900 */
[----:B------:R-:W-:-:S03]  /*0450*/  @P2 LOP3.LUT R14, R14, R23, RZ, 0x3c, !PT ;  /* 0x000000170e0e2212 */ /* 0x000fc600078e3cff */
[----:B------:R-:W4:Y:S01]  /*0460*/  @P1 LDG.E R23, desc[UR6][R8.64+0x18] ;  /* 0x0000180608171981 */ /* 0x000f22000c1e1900 */
[----:B------:R-:W-:-:S03]  /*0470*/  @P1 LOP3.LUT R3, R3, R20, RZ, 0x3c, !PT ;  /* 0x0000001403031212 */ /* 0x000fc600078e3cff */
[----:B------:R-:W4:Y:S01]  /*0480*/  @P1 LDG.E R20, desc[UR6][R8.64+0x1c] ;  /* 0x00001c0608141981 */ /* 0x000f22000c1e1900 */
[----:B------:R-:W-:-:S03]  /*0490*/  @P3 LOP3.LUT R14, R14, R25, RZ, 0x3c, !PT ;  /* 0x000000190e0e3212 */ /* 0x000fc600078e3cff */
[----:B------:R-:W4:Y:S01]  /*04a0*/  @P1 LDG.E R25, desc[UR6][R8.64+0x20] ;  /* 0x0000200608191981 */ /* 0x000f22000c1e1900 */
[----:B------:R-:W-:-:S03]  /*04b0*/  @P2 LOP3.LUT R3, R3, R24, RZ, 0x3c, !PT ;  /* 0x0000001803032212 */ /* 0x000fc600078e3cff */
[----:B------:R-:W4:Y:S01]  /*04c0*/  @P3 LDG.E R24, desc[UR6][R8.64+0x4c] ;  /* 0x00004c0608183981 */ /* 0x000f22000c1e1900 */
[----:B--2---:R-:W-:-:S03]  /*04d0*/  @!P0 LOP3.LUT R4, R4, R19, RZ, 0x3c, !PT ;  /* 0x0000001304048212 */ /* 0x004fc600078e3cff */
[----:B------:R-:W2:Y:S01]  /*04e0*/  @P2 LDG.E R19, desc[UR6][R8.64+0x2c] ;  /* 0x00002c0608132981 */ /* 0x000ea2000c1e1900 */
[----:B---3--:R-:W-:-:S03]  /*04f0*/  @!P0 LOP3.LUT R2, R2, R21, RZ, 0x3c, !PT ;  /* 0x0000001502028212 */ /* 0x008fc600078e3cff */
[----:B------:R-:W3:Y:S01]  /*0500*/  @P2 LDG.E R21, desc[UR6][R8.64+0x34] ;  /* 0x0000340608152981 */ /* 0x000ee2000c1e1900 */
[----:B----4-:R-:W-:-:S03]  /*0510*/  @!P0 LOP3.LUT R5, R5, R18, RZ, 0x3c, !PT ;  /* 0x0000001205058212 */ /* 0x010fc600078e3cff */
[----:B------:R-:W4:Y:S01]  /*0520*/  @P2 LDG.E R18, desc[UR6][R8.64+0x30] ;  /* 0x0000300608122981 */ /* 0x000f22000c1e1900 */
        /* <DEDUP_REMOVED lines=10> */
[----:B--2---:R-:W-:-:S03]  /*05d0*/  @P2 LOP3.LUT R4, R4, R19, RZ, 0x3c, !PT ;  /* 0x0000001304042212 */ /* 0x004fc600078e3cff */
[----:B------:R-:W2:Y:S01]  /*05e0*/  @P4 LDG.E R19, desc[UR6][R8.64+0x54] ;  /* 0x0000540608134981 */ /* 0x000ea2000c1e1900 */
[----:B---3--:R-:W-:-:S03]  /*05f0*/  @P2 LOP3.LUT R2, R2, R21, RZ, 0x3c, !PT ;  /* 0x0000001502022212 */ /* 0x008fc600078e3cff */
[----:B------:R-:W3:Y:S01]  /*0600*/  @P4 LDG.E R21, desc[UR6][R8.64+0x5c] ;  /* 0x00005c0608154981 */ /* 0x000ee2000c1e1900 */
[----:B----4-:R-:W-:-:S03]  /*0610*/  @P2 LOP3.LUT R5, R5, R18, RZ, 0x3c, !PT ;  /* 0x0000001205052212 */ /* 0x010fc600078e3cff */
        /* <DEDUP_REMOVED lines=9> */
[----:B------:R-:W-:Y:S02]  /*06b0*/  LOP3.LUT P0, RZ, R22, 0x80, RZ, 0xc0, !PT ;  /* 0x0000008016ff7812 */ /* 0x000fe4000780c0ff */
[----:B------:R-:W-:-:S04]  /*06c0*/  @P5 LOP3.LUT R14, R14, R29, RZ, 0x3c, !PT ;  /* 0x0000001d0e0e5212 */ /* 0x000fc800078e3cff */
[----:B------:R-:W-:-:S07]  /*06d0*/  @P6 LOP3.LUT R14, R14, R27, RZ, 0x3c, !PT ;  /* 0x0000001b0e0e6212 */ /* 0x000fce00078e3cff */
[----:B------:R-:W4:Y:S04]  /*06e0*/  @P0 LDG.E R27, desc[UR6][R8.64+0x8c] ;  /* 0x00008c06081b0981 */ /* 0x000f28000c1e1900 */
        /* <DEDUP_REMOVED lines=15> */
[----:B------:R-:W-:Y:S02]  /*07e0*/  @P0 LOP3.LUT R14, R14, R27, RZ, 0x3c, !PT ;  /* 0x0000001b0e0e0212 */ /* 0x000fe400078e3cff */
[----:B--2---:R-:W-:Y:S02]  /*07f0*/  @P6 LOP3.LUT R4, R4, R19, RZ, 0x3c, !PT ;  /* 0x0000001304046212 */ /* 0x004fe400078e3cff */
[----:B---3--:R-:W-:Y:S02]  /*0800*/  @P6 LOP3.LUT R2, R2, R21, RZ, 0x3c, !PT ;  /* 0x0000001502026212 */ /* 0x008fe400078e3cff */
[----:B----4-:R-:W-:Y:S02]  /*0810*/  @P6 LOP3.LUT R5, R5, R18, RZ, 0x3c, !PT ;  /* 0x0000001205056212 */ /* 0x010fe400078e3cff */
[----:B------:R-:W-:Y:S02]  /*0820*/  @P0 LOP3.LUT R4, R4, R23, RZ, 0x3c, !PT ;  /* 0x0000001704040212 */ /* 0x000fe400078e3cff */
[----:B------:R-:W-:-:S02]  /*0830*/  @P6 LOP3.LUT R3, R3, R20, RZ, 0x3c, !PT ;  /* 0x0000001403036212 */ /* 0x000fc400078e3cff */
[----:B------:R-:W-:Y:S02]  /*0840*/  @P0 LOP3.LUT R2, R2, R25, RZ, 0x3c, !PT ;  /* 0x0000001902020212 */ /* 0x000fe400078e3cff */
[----:B------:R-:W-:Y:S02]  /*0850*/  @P0 LOP3.LUT R3, R3, R26, RZ, 0x3c, !PT ;  /* 0x0000001a03030212 */ /* 0x000fe400078e3cff */
[----:B------:R-:W-:Y:S02]  /*0860*/  @P0 LOP3.LUT R5, R5, R24, RZ, 0x3c, !PT ;  /* 0x0000001805050212 */ /* 0x000fe400078e3cff */
[----:B------:R-:W-:-:S13]  /*0870*/  R2P PR, R22.B1, 0x7f ;  /* 0x0000007f16007804 */ /* 0x000fda0000001000 */
[----:B------:R-:W2:Y:S04]  /*0880*/  @P0 LDG.E R19, desc[UR6][R8.64+0xa0] ;  /* 0x0000a00608130981 */ /* 0x000ea8000c1e1900 */
[----:B------:R-:W3:Y:S04]  /*0890*/  @P1 LDG.E R21, desc[UR6][R8.64+0xb4] ;  /* 0x0000b40608151981 */ /* 0x000ee8000c1e1900 */
[----:B------:R-:W4:Y:S04]  /*08a0*/  @P2 LDG.E R23, desc[UR6][R8.64+0xc8] ;  /* 0x0000c80608172981 */ /* 0x000f28000c1e1900 */
[----:B------:R-:W4:Y:S04]  /*08b0*/  @P0 LDG.E R20, desc[UR6][R8.64+0xa8] ;  /* 0x0000a80608140981 */ /* 0x000f28000c1e1900 */
[----:B------:R-:W4:Y:S04]  /*08c0*/  @P0 LDG.E R24, desc[UR6][R8.64+0xb0] ;  /* 0x0000b00608180981 */ /* 0x000f28000c1e1900 */
[----:B------:R-:W4:Y:S04]  /*08d0*/  @P3 LDG.E R25, desc[UR6][R8.64+0xdc] ;  /* 0x0000dc0608193981 */ /* 0x000f28000c1e1900 */
[----:B------:R-:W4:Y:S04]  /*08e0*/  @P1 LDG.E R18, desc[UR6][R8.64+0xbc] ;  /* 0x0000bc0608121981 */ /* 0x000f28000c1e1900 */
        /* <DEDUP_REMOVED lines=20> */
[----:B---3--:R-:W-:Y:S02]  /*0a30*/  @P0 LOP3.LUT R2, R2, R21, RZ, 0x3c, !PT ;  /* 0x0000001502020212 */ /* 0x008fe400078e3cff */
[----:B------:R-:W-:Y:S01]  /*0a40*/  LOP3.LUT P0, RZ, R22, 0x8000, RZ, 0xc0, !PT ;  /* 0x0000800016ff7812 */ /* 0x000fe2000780c0ff */
[----:B------:R-:W3:Y:S01]  /*0a50*/  @P2 LDG.E R21, desc[UR6][R8.64+0xcc] ;  /* 0x0000cc0608152981 */ /* 0x000ee2000c1e1900 */
[----:B----4-:R-:W-:-:S03]  /*0a60*/  @P1 LOP3.LUT R4, R4, R23, RZ, 0x3c, !PT ;  /* 0x0000001704041212 */ /* 0x010fc600078e3cff */
[----:B------:R-:W4:Y:S04]  /*0a70*/  @P2 LDG.E R22, desc[UR6][R8.64+0xd0] ;  /* 0x0000d00608162981 */ /* 0x000f28000c1e1900 */
[----:B------:R-:W4:Y:S01]  /*0a80*/  @P2 LDG.E R23, desc[UR6][R8.64+0xd4] ;  /* 0x0000d40608172981 */ /* 0x000f22000c1e1900 */
[----:B------:R-:W-:-:S03]  /*0a90*/  @P1 LOP3.LUT R3, R3, R20, RZ, 0x3c, !PT ;  /* 0x0000001403031212 */ /* 0x000fc600078e3cff */
[----:B------:R-:W4:Y:S01]  /*0aa0*/  @P3 LDG.E R20, desc[UR6][R8.64+0xec] ;  /* 0x0000ec0608143981 */ /* 0x000f22000c1e1900 */
[----:B------:R-:W-:Y:S02]  /*0ab0*/  @P5 LOP3.LUT R14, R14, R29, RZ, 0x3c, !PT ;  /* 0x0000001d0e0e5212 */ /* 0x000fe400078e3cff */
[----:B------:R-:W-:Y:S01]  /*0ac0*/  @P2 LOP3.LUT R3, R3, R24, RZ, 0x3c, !PT ;  /* 0x0000001803032212 */ /* 0x000fe200078e3cff */
[----:B------:R-:W4:Y:S04]  /*0ad0*/  @P0 LDG.E R26, desc[UR6][R8.64+0x13c] ;  /* 0x00013c06081a0981 */ /* 0x000f28000c1e1900 */
        /* <DEDUP_REMOVED lines=9> */
[----:B------:R-:W-:Y:S02]  /*0b70*/  @P2 LOP3.LUT R2, R2, R23, RZ, 0x3c, !PT ;  /* 0x0000001702022212 */ /* 0x000fe400078e3cff */
[----:B------:R-:W-:Y:S01]  /*0b80*/  @P3 LOP3.LUT R5, R5, R18, RZ, 0x3c, !PT ;  /* 0x0000001205053212 */ /* 0x000fe200078e3cff */
[----:B------:R-:W4:Y:S01]  /*0b90*/  @P4 LDG.E R23, desc[UR6][R8.64+0xfc] ;  /* 0x0000fc0608174981 */ /* 0x000f22000c1e1900 */
[----:B------:R-:W-:-:S03]  /*0ba0*/  @P3 LOP3.LUT R4, R4, R25, RZ, 0x3c, !PT ;  /* 0x0000001904043212 */ /* 0x000fc600078e3cff */
        /* <DEDUP_REMOVED lines=20> */
[----:B------:R-:W-:-:S05]  /*0cf0*/  VIADD R17, R17, 0x10 ;  /* 0x0000001011117836 */ /* 0x000fca0000000000 */
[----:B------:R-:W-:Y:S02]  /*0d00*/  ISETP.NE.AND P1, PT, R17, 0x20, PT ;  /* 0x000000201100780c */ /* 0x000fe40003f25270 */
[----:B------:R-:W-:Y:S02]  /*0d10*/  @P5 LOP3.LUT R3, R3, R20, RZ, 0x3c, !PT ;  /* 0x0000001403035212 */ /* 0x000fe400078e3cff */
[----:B--2---:R-:W-:Y:S02]  /*0d20*/  @P5 LOP3.LUT R2, R2, R19, RZ, 0x3c, !PT ;  /* 0x0000001302025212 */ /* 0x004fe400078e3cff */
[----:B---3--:R-:W-:Y:S02]  /*0d30*/  @P6 LOP3.LUT R4, R4, R21, RZ, 0x3c, !PT ;  /* 0x0000001504046212 */ /* 0x008fe400078e3cff */
[----:B----4-:R-:W-:Y:S02]  /*0d40*/  @P6 LOP3.LUT R5, R5, R22, RZ, 0x3c, !PT ;  /* 0x0000001605056212 */ /* 0x010fe400078e3cff */
[----:B------:R-:W-:-:S02]  /*0d50*/  @P6 LOP3.LUT R2, R2, R23, RZ, 0x3c, !PT ;  /* 0x0000001702026212 */ /* 0x000fc400078e3cff */
[----:B------:R-:W-:Y:S02]  /*0d60*/  @P6 LOP3.LUT R3, R3, R18, RZ, 0x3c, !PT ;  /* 0x0000001203036212 */ /* 0x000fe400078e3cff */
[----:B------:R-:W-:Y:S02]  /*0d70*/  @P0 LOP3.LUT R5, R5, R24, RZ, 0x3c, !PT ;  /* 0x0000001805050212 */ /* 0x000fe400078e3cff */
[----:B------:R-:W-:Y:S02]  /*0d80*/  @P0 LOP3.LUT R4, R4, R25, RZ, 0x3c, !PT ;  /* 0x0000001904040212 */ /* 0x000fe400078e3cff */
[----:B------:R-:W-:Y:S02]  /*0d90*/  @P0 LOP3.LUT R3, R3, R26, RZ, 0x3c, !PT ;  /* 0x0000001a03030212 */ /* 0x000fe400078e3cff */
[----:B------:R-:W-:Y:S01]  /*0da0*/  @P0 LOP3.LUT R2, R2, R27, RZ, 0x3c, !PT ;  /* 0x0000001b02020212 */ /* 0x000fe200078e3cff */
[----:B------:R-:W-:Y:S06]  /*0db0*/  @P1 BRA `(.L_x_5) ;  /* 0xfffffff400481947 */ /* 0x000fec000383ffff */
[----:B------:R-:W-:-:S05]  /*0dc0*/  VIADD R15, R15, 0x1 ;  /* 0x000000010f0f7836 */ /* 0x000fca0000000000 */
[----:B------:R-:W-:-:S13]  /*0dd0*/  ISETP.NE.AND P0, PT, R15, 0x5, PT ;  /* 0x000000050f00780c */ /* 0x000fda0003f05270 */
[----:B------:R-:W-:Y:S05]  /*0de0*/  @P0 BRA `(.L_x_6) ;  /* 0xfffffff400280947 */ /* 0x000fea000383ffff */
[----:B------:R-:W0:Y:S01]  /*0df0*/  LDC.64 R8, c[0x0][0x380] ;  /* 0x0000e000ff087b82 */ /* 0x000e220000000a00 */
[----:B------:R-:W-:Y:S01]  /*0e00*/  VIADD R12, R12, 0x1 ;  /* 0x000000010c0c7836 */ /* 0x000fe20000000000 */
[----:B------:R-:W-:-:S04]  /*0e10*/  LOP3.LUT R15, R13, 0x3, RZ, 0xc0, !PT ;  /* 0x000000030d0f7812 */ /* 0x000fc800078ec0ff */
[----:B------:R-:W-:Y:S01]  /*0e20*/  ISETP.GE.U32.AND P0, PT, R12, R15, PT ;  /* 0x0000000f0c00720c */ /* 0x000fe20003f06070 */
[----:B0-----:R-:W-:-:S05]  /*0e30*/  IMAD.WIDE R8, R0, 0x30, R8 ;  /* 0x0000003000087825 */ /* 0x001fca00078e0208 */
[----:B------:R0:W-:Y:S04]  /*0e40*/  STG.E.64 desc[UR6][R8.64+0x8], R4 ;  /* 0x0000080408007986 */ /* 0x0001e8000c101b06 */
[----:B------:R0:W-:Y:S04]  /*0e50*/  STG.E.64 desc[UR6][R8.64+0x10], R2 ;  /* 0x0000100208007986 */ /* 0x0001e8000c101b06 */
[----:B------:R0:W-:Y:S01]  /*0e60*/  STG.E desc[UR6][R8.64+0x4], R14 ;  /* 0x0000040e08007986 */ /* 0x0001e2000c101906 */
[----:B------:R-:W-:Y:S05]  /*0e70*/  @!P0 BRA `(.L_x_7) ;  /* 0xfffffff000f88947 */ /* 0x000fea000383ffff */
.L_x_4:
[----:B------:R-:W-:Y:S05]  /*0e80*/  BSYNC.RECONVERGENT B1 ;  /* 0x0000000000017941 */ /* 0x000fea0003800200 */
.L_x_3:
[----:B------:R-:W-:Y:S01]  /*0e90*/  ISETP.GT.U32.AND P0, PT, R13, 0x3, PT ;  /* 0x000000030d00780c */ /* 0x000fe20003f04070 */
[----:B------:R-:W-:Y:S01]  /*0ea0*/  VIADD R11, R11, 0x1 ;  /* 0x000000010b0b7836 */ /* 0x000fe20000000000 */
[--C-:B------:R-:W-:Y:S02]  /*0eb0*/  SHF.R.U64 R13, R13, 0x2, R10.reuse ;  /* 0x000000020d0d7819 */ /* 0x100fe4000000120a */
[----:B------:R-:W-:Y:S02]  /*0ec0*/  ISETP.GT.U32.AND.EX P0, PT, R10, RZ, PT, P0 ;  /* 0x000000ff0a00720c */ /* 0x000fe40003f04100 */
[----:B------:R-:W-:-:S11]  /*0ed0*/  SHF.R.U32.HI R10, RZ, 0x2, R10 ;  /* 0x00000002ff0a7819 */ /* 0x000fd6000001160a */
[----:B------:R-:W-:Y:S05]  /*0ee0*/  @P0 BRA `(.L_x_8) ;  /* 0xfffffff000bc0947 */ /* 0x000fea000383ffff */
.L_x_2:
[----:B------:R-:W-:Y:S05]  /*0ef0*/  BSYNC.RECONVERGENT B0 ;  /* 0x0000000000007941 */ /* 0x000fea0003800200 */
.L_x_1:
[----:B------:R-:W-:-:S11]  /*0f00*/  UPLOP3.LUT UP0, UPT, UPT, UPT, UPT, 0x80, 0x8 ;  /* 0x000000000008789c */ /* 0x000fd60003f0f070 */
.L_x_11:
[----:B01----:R-:W-:Y:S01]  /*0f10*/  IMAD.MOV.U32 R11, RZ, RZ, RZ ;  /* 0x000000ffff0b7224 */ /* 0x003fe200078e00ff */
[----:B------:R-:W-:Y:S01]  /*0f20*/  CS2R R4, SRZ ;  /* 0x0000000000047805 */ /* 0x000fe2000001ff00 */
[----:B------:R-:W-:Y:S01]  /*0f30*/  IMAD.MOV.U32 R13, RZ, RZ, RZ ;  /* 0x000000ffff0d7224 */ /* 0x000fe200078e00ff */
[----:B------:R-:W-:Y:S01]  /*0f40*/  CS2R R6, SRZ ;  /* 0x0000000000067805 */ /* 0x000fe2000001ff00 */
[----:B------:R-:W-:-:S11]  /*0f50*/  UPLOP3.LUT UP1, UPT, UPT, UPT, UP0, 0x80, 0x8 ;  /* 0x000000000008789c */ /* 0x000fd60003f2f000 */
.L_x_10:
[----:B------:R-:W0:Y:S02]  /*0f60*/  LDC.64 R2, c[0x0][0x380] ;  /* 0x0000e000ff027b82 */ /* 0x000e240000000a00 */
[----:B0-----:R-:W-:-:S04]  /*0f70*/  IMAD.WIDE R2, R0, 0x30, R2 ;  /* 0x0000003000027825 */ /* 0x001fc800078e0202 */
[----:B------:R-:W-:-:S05]  /*0f80*/  IMAD.WIDE.U32 R8, R13, 0x4, R2 ;  /* 0x000000040d087825 */ /* 0x000fca00078e0002 */
[----:B------:R0:W5:Y:S01]  /*0f90*/  LDG.E R10, desc[UR6][R8.64+0x4] ;  /* 0x00000406080a7981 */ /* 0x000162000c1e1900 */
[----:B------:R-:W-:Y:S01]  /*0fa0*/  IMAD.SHL.U32 R12, R13, 0x20, RZ ;  /* 0x000000200d0c7824 */ /* 0x000fe200078e00ff */
[----:B------:R-:W-:-:S06]  /*0fb0*/  UMOV UR4, URZ ;  /* 0x000000ff00047c82 */ /* 0x000fcc0008000000 */
.L_x_9:
[----:B0-----:R-:W0:Y:S01]  /*0fc0*/  LDC.64 R8, c[0x4][0x8] ;  /* 0x01000200ff087b82 */ /* 0x001e220000000a00 */
[----:B-----5:R-:W-:Y:S01]  /*0fd0*/  SHF.R.U32.HI R20, RZ, UR4, R10 ;  /* 0x00000004ff147c19 */ /* 0x020fe2000801160a */
[----:B------:R-:W-:-:S03]  /*0fe0*/  VIADD R14, R12, UR4 ;  /* 0x000000040c0e7c36 */ /* 0x000fc60008000000 */
[----:B------:R-:W-:-:S04]  /*0ff0*/  LOP3.LUT R15, R20, 0x1, RZ, 0xc0, !PT ;  /* 0x00000001140f7812 */ /* 0x000fc800078ec0ff */
[----:B------:R-:W-:Y:S01]  /*1000*/  ISETP.NE.U32.AND P0, PT, R15, 0x1, PT ;  /* 0x000000010f00780c */ /* 0x000fe20003f05070 */
[----:B------:R-:W-:-:S03]  /*1010*/  IMAD R15, R14, 0x5, RZ ;  /* 0x000000050e0f7824 */ /* 0x000fc600078e02ff */
[----:B------:R-:W-:Y:S01]  /*1020*/  R2P PR, R20, 0x7e ;  /* 0x0000007e14007804 */ /* 0x000fe20000000000 */
[----:B0-----:R-:W-:-:S08]  /*1030*/  IMAD.WIDE.U32 R8, R15, 0x4, R8 ;  /* 0x000000040f087825 */ /* 0x001fd000078e0008 */
[----:B------:R-:W2:Y:S04]  /*1040*/  @!P0 LDG.E R14, desc[UR6][R8.64] ;  /* 0x00000006080e8981 */ /* 0x000ea8000c1e1900 */
[----:B------:R-:W3:Y:S04]  /*1050*/  @P1 LDG.E R16, desc[UR6][R8.64+0x14] ;  /* 0x0000140608101981 */ /* 0x000ee8000c1e1900 */
[----:B------:R-:W4:Y:S04]  /*1060*/  @P2 LDG.E R18, desc[UR6][R8.64+0x28] ;  /* 0x0000280608122981 */ /* 0x000f28000c1e1900 */
[----:B------:R-:W4:Y:S04]  /*1070*/  @P3 LDG.E R24, desc[UR6][R8.64+0x3c] ;  /* 0x00003c0608183981 */ /* 0x000f28000c1e1900 */
[----:B------:R-:W4:Y:S04]  /*1080*/  @!P0 LDG.E R15, desc[UR6][R8.64+0x4] ;  /* 0x00000406080f8981 */ /* 0x000f28000c1e1900 */
[----:B------:R-:W4:Y:S04]  /*1090*/  @!P0 LDG.E R17, desc[UR6][R8.64+0xc] ;  /* 0x00000c0608118981 */ /* 0x000f28000c1e1900 */
[----:B------:R-:W4:Y:S04]  /*10a0*/  @P4 LDG.E R26, desc[UR6][R8.64+0x50] ;  /* 0x00005006081a4981 */ /* 0x000f28000c1e1900 */
        /* <DEDUP_REMOVED lines=10> */
[----:B----4-:R-:W-:-:S03]  /*1150*/  @P2 LOP3.LUT R11, R11, R18, RZ, 0x3c, !PT ;  /* 0x000000120b0b2212 */ /* 0x010fc600078e3cff */
[----:B------:R-:W4:Y:S01]  /*1160*/  @P1 LDG.E R18, desc[UR6][R8.64+0x1c] ;  /* 0x00001c0608121981 */ /* 0x000f22000c1e1900 */
[----:B------:R-:W-:-:S03]  /*1170*/  @P3 LOP3.LUT R11, R11, R24, RZ, 0x3c, !PT ;  /* 0x000000180b0b3212 */ /* 0x000fc600078e3cff */
[----:B------:R-:W4:Y:S01]  /*1180*/  @P2 LDG.E R24, desc[UR6][R8.64+0x38] ;  /* 0x0000380608182981 */ /* 0x000f22000c1e1900 */
[----:B------:R-:W-:-:S03]  /*1190*/  @!P0 LOP3.LUT R6, R6, R15, RZ, 0x3c, !PT ;  /* 0x0000000f06068212 */ /* 0x000fc600078e3cff */
[----:B------:R-:W4:Y:S01]  /*11a0*/  @P2 LDG.E R15, desc[UR6][R8.64+0x2c] ;  /* 0x00002c06080f2981 */ /* 0x000f22000c1e1900 */
[----:B------:R-:W-:-:S03]  /*11b0*/  @!P0 LOP3.LUT R4, R4, R17, RZ, 0x3c, !PT ;  /* 0x0000001104048212 */ /* 0x000fc600078e3cff */
[----:B------:R-:W4:Y:S01]  /*11c0*/  @P2 LDG.E R17, desc[UR6][R8.64+0x34] ;  /* 0x0000340608112981 */ /* 0x000f22000c1e1900 */
[----:B------:R-:W-:-:S04]  /*11d0*/  @P4 LOP3.LUT R11, R11, R26, RZ, 0x3c, !PT ;  /* 0x0000001a0b0b4212 */ /* 0x000fc800078e3cff */
[----:B------:R-:W-:Y:S02]  /*11e0*/  @P5 LOP3.LUT R11, R11, R28, RZ, 0x3c, !PT ;  /* 0x0000001c0b0b5212 */ /* 0x000fe400078e3cff */
[----:B------:R-:W-:Y:S02]  /*11f0*/  @P1 LOP3.LUT R6, R6, R19, RZ, 0x3c, !PT ;  /* 0x0000001306061212 */ /* 0x000fe400078e3cff */
[----:B------:R-:W4:Y:S01]  /*1200*/  @P3 LDG.E R19, desc[UR6][R8.64+0x40] ;  /* 0x0000400608133981 */ /* 0x000f22000c1e1900 */
[----:B------:R-:W-:-:S03]  /*1210*/  @P1 LOP3.LUT R4, R4, R21, RZ, 0x3c, !PT ;  /* 0x0000001504041212 */ /* 0x000fc600078e3cff */
[----:B------:R-:W4:Y:S01]  /*1220*/  @P3 LDG.E R21, desc[UR6][R8.64+0x48] ;  /* 0x0000480608153981 */ /* 0x000f22000c1e1900 */
[----:B------:R-:W-:-:S03]  /*1230*/  @P6 LOP3.LUT R11, R11, R23, RZ, 0x3c, !PT ;  /* 0x000000170b0b6212 */ /* 0x000fc600078e3cff */
[----:B------:R-:W4:Y:S01]  /*1240*/  @P4 LDG.E R23, desc[UR6][R8.64+0x54] ;  /* 0x0000540608174981 */ /* 0x000f22000c1e1900 */
[----:B--2---:R-:W-:-:S03]  /*1250*/  @!P0 LOP3.LUT R7, R7, R14, RZ, 0x3c, !PT ;  /* 0x0000000e07078212 */ /* 0x004fc600078e3cff */
[----:B------:R-:W2:Y:S01]  /*1260*/  @P2 LDG.E R14, desc[UR6][R8.64+0x30] ;  /* 0x00003006080e2981 */ /* 0x000ea2000c1e1900 */
[----:B---3--:R-:W-:Y:S02]  /*1270*/  @!P0 LOP3.LUT R5, R5, R16, RZ, 0x3c, !PT ;  /* 0x0000001005058212 */ /* 0x008fe400078e3cff */
[----:B------:R-:W-:Y:S01]  /*1280*/  LOP3.LUT P0, RZ, R20, 0x80, RZ, 0xc0, !PT ;  /* 0x0000008014ff7812 */ /* 0x000fe2000780c0ff */
[----:B------:R-:W3:Y:S01]  /*1290*/  @P3 LDG.E R16, desc[UR6][R8.64+0x44] ;  /* 0x0000440608103981 */ /* 0x000ee2000c1e1900 */
[----:B------:R-:W-:Y:S02]  /*12a0*/  @P1 LOP3.LUT R5, R5, R22, RZ, 0x3c, !PT ;  /* 0x0000001605051212 */ /* 0x000fe400078e3cff */
[----:B----4-:R-:W-:Y:S01]  /*12b0*/  @P1 LOP3.LUT R7, R7, R18, RZ, 0x3c, !PT ;  /* 0x0000001207071212 */ /* 0x010fe200078e3cff */
[----:B------:R-:W4:Y:S01]  /*12c0*/  @P4 LDG.E R22, desc[UR6][R8.64+0x58] ;  /* 0x0000580608164981 */ /* 0x000f22000c1e1900 */
[----:B------:R-:W-:-:S03]  /*12d0*/  @P2 LOP3.LUT R5, R5, R24, RZ, 0x3c, !PT ;  /* 0x0000001805052212 */ /* 0x000fc600078e3cff */
[----:B------:R-:W4:Y:S04]  /*12e0*/  @P3 LDG.E R18, desc[UR6][R8.64+0x4c] ;  /* 0x00004c0608123981 */ /* 0x000f28000c1e1900 */
[----:B------:R-:W4:Y:S04]  /*12f0*/  @P0 LDG.E R26, desc[UR6][R8.64+0x8c] ;  /* 0x00008c06081a0981 */ /* 0x000f28000c1e1900 */
[----:B------:R-:W4:Y:S01]  /*1300*/  @P4 LDG.E R24, desc[UR6][R8.64+0x60] ;  /* 0x0000600608184981 */ /* 0x000f22000c1e1900 */
[----:B------:R-:W-:Y:S02]  /*1310*/  @P2 LOP3.LUT R6, R6, R15, RZ, 0x3c, !PT ;  /* 0x0000000f06062212 */ /* 0x000fe400078e3cff */
[----:B------:R-:W-:Y:S01]  /*1320*/  @P2 LOP3.LUT R4, R4, R17, RZ, 0x3c, !PT ;  /* 0x0000001104042212 */ /* 0x000fe200078e3cff */
[----:B------:R-:W4:Y:S04]  /*1330*/  @P5 LDG.E R15, desc[UR6][R8.64+0x68] ;  /* 0x00006806080f5981 */ /* 0x000f28000c1e1900 */
[----:B------:R-:W4:Y:S01]  /*1340*/  @P5 LDG.E R17, desc[UR6][R8.64+0x70] ;  /* 0x0000700608115981 */ /* 0x000f22000c1e1900 */
[----:B------:R-:W-:-:S03]  /*1350*/  @P3 LOP3.LUT R6, R6, R19, RZ, 0x3c, !PT ;  /* 0x0000001306063212 */ /* 0x000fc600078e3cff */
        /* <DEDUP_REMOVED lines=20> */
[----:B------:R-:W-:Y:S02]  /*14a0*/  @P5 LOP3.LUT R4, R4, R17, RZ, 0x3c, !PT ;  /* 0x0000001104045212 */ /* 0x000fe400078e3cff */
[----:B------:R-:W-:Y:S02]  /*14b0*/  @P6 LOP3.LUT R6, R6, R19, RZ, 0x3c, !PT ;  /* 0x0000001306066212 */ /* 0x000fe400078e3cff */
[----:B------:R-:W-:Y:S02]  /*14c0*/  @P6 LOP3.LUT R4, R4, R21, RZ, 0x3c, !PT ;  /* 0x0000001504046212 */ /* 0x000fe400078e3cff */
[----:B------:R-:W-:Y:S02]  /*14d0*/  @P0 LOP3.LUT R6, R6, R23, RZ, 0x3c, !PT ;  /* 0x0000001706060212 */ /* 0x000fe400078e3cff */
[----:B------:R-:W-:-:S02]  /*14e0*/  @P0 LOP3.LUT R4, R4, R25, RZ, 0x3c, !PT ;  /* 0x0000001904040212 */ /* 0x000fc400078e3cff */
[----:B--2---:R-:W-:Y:S02]  /*14f0*/  @P5 LOP3.LUT R7, R7, R14, RZ, 0x3c, !PT ;  /* 0x0000000e07075212 */ /* 0x004fe400078e3cff */
[----:B---3--:R-:W-:-:S04]  /*1500*/  @P5 LOP3.LUT R5, R5, R16, RZ, 0x3c, !PT ;  /* 0x0000001005055212 */ /* 0x008fc800078e3cff */
[----:B----4-:R-:W-:Y:S02]  /*1510*/  @P6 LOP3.LUT R5, R5, R22, RZ, 0x3c, !PT ;  /* 0x0000001605056212 */ /* 0x010fe400078e3cff */
        /* <DEDUP_REMOVED lines=23> */
[----:B------:R-:W-:-:S04]  /*1690*/  @P3 LOP3.LUT R11, R11, R26, RZ, 0x3c, !PT ;  /* 0x0000001a0b0b3212 */ /* 0x000fc800078e3cff */
[----:B------:R-:W-:Y:S02]  /*16a0*/  @P4 LOP3.LUT R11, R11, R28, RZ, 0x3c, !PT ;  /* 0x0000001c0b0b4212 */ /* 0x000fe400078e3cff */
[----:B------:R-:W-:Y:S02]  /*16b0*/  @P0 LOP3.LUT R6, R6, R17, RZ, 0x3c, !PT ;  /* 0x0000001106060212 */ /* 0x000fe400078e3cff */
[----:B------:R-:W3:Y:S01]  /*16c0*/  @P1 LDG.E R17, desc[UR6][R8.64+0xc0] ;  /* 0x0000c00608111981 */ /* 0x000ee2000c1e1900 */
[----:B------:R-:W-:-:S03]  /*16d0*/  @P0 LOP3.LUT R7, R7, R16, RZ, 0x3c, !PT ;  /* 0x0000001007070212 */ /* 0x000fc600078e3cff */
[----:B------:R-:W4:Y:S01]  /*16e0*/  @P1 LDG.E R16, desc[UR6][R8.64+0xc4] ;  /* 0x0000c40608101981 */ /* 0x000f22000c1e1900 */
[----:B------:R-:W-:-:S03]  /*16f0*/  @P0 LOP3.LUT R4, R4, R19, RZ, 0x3c, !PT ;  /* 0x0000001304040212 */ /* 0x000fc600078e3cff */
[----:B------:R-:W4:Y:S01]  /*1700*/  @P2 LDG.E R19, desc[UR6][R8.64+0xcc] ;  /* 0x0000cc0608132981 */ /* 0x000f22000c1e1900 */
[----:B------:R-:W-:Y:S02]  /*1710*/  @P0 LOP3.LUT R5, R5, R18, RZ, 0x3c, !PT ;  /* 0x0000001205050212 */ /* 0x000fe400078e3cff */
[----:B------:R-:W-:Y:S01]  /*1720*/  LOP3.LUT P0, RZ, R20, 0x8000, RZ, 0xc0, !PT ;  /* 0x0000800014ff7812 */ /* 0x000fe2000780c0ff */
[----:B------:R-:W4:Y:S01]  /*1730*/  @P2 LDG.E R18, desc[UR6][R8.64+0xd0] ;  /* 0x0000d00608122981 */ /* 0x000f22000c1e1900 */
[----:B------:R-:W-:-:S03]  /*1740*/  @P5 LOP3.LUT R11, R11, R21, RZ, 0x3c, !PT ;  /* 0x000000150b0b5212 */ /* 0x000fc600078e3cff */
[----:B------:R-:W4:Y:S01]  /*1750*/  @P2 LDG.E R21, desc[UR6][R8.64+0xd4] ;  /* 0x0000d40608152981 */ /* 0x000f22000c1e1900 */
[----:B------:R-:W-:-:S03]  /*1760*/  @P6 LOP3.LUT R11, R11, R23, RZ, 0x3c, !PT ;  /* 0x000000170b0b6212 */ /* 0x000fc600078e3cff */
[----:B------:R-:W4:Y:S01]  /*1770*/  @P2 LDG.E R20, desc[UR6][R8.64+0xd8] ;  /* 0x0000d80608142981 */ /* 0x000f22000c1e1900 */
[----:B------:R-:W-:-:S03]  /*1780*/  @P1 LOP3.LUT R6, R6, R15, RZ, 0x3c, !PT ;  /* 0x0000000f06061212 */ /* 0x000fc600078e3cff */
        /* <DEDUP_REMOVED lines=19> */
[----:B------:R-:W-:Y:S01]  /*18c0*/  @P3 LOP3.LUT R7, R7, R22, RZ, 0x3c, !PT ;  /* 0x0000001607073212 */ /* 0x000fe200078e3cff */
[----:B------:R-:W4:Y:S01]  /*18d0*/  @P6 LDG.E R23, desc[UR6][R8.64+0x11c] ;  /* 0x00011c0608176981 */ /* 0x000f22000c1e1900 */
[----:B------:R-:W-:Y:S02]  /*18e0*/  @P3 LOP3.LUT R5, R5, R24, RZ, 0x3c, !PT ;  /* 0x0000001805053212 */ /* 0x000fe400078e3cff */
[----:B------:R-:W-:Y:S01]  /*18f0*/  @P4 LOP3.LUT R6, R6, R15, RZ, 0x3c, !PT ;  /* 0x0000000f06064212 */ /* 0x000fe200078e3cff */
[----:B------:R-:W4:Y:S01]  /*1900*/  @P6 LDG.E R22, desc[UR6][R8.64+0x120] ;  /* 0x0001200608166981 */ /* 0x000f22000c1e1900 */
[----:B------:R-:W-:-:S03]  /*1910*/  @P0 LOP3.LUT R11, R11, R26, RZ, 0x3c, !PT ;  /* 0x0000001a0b0b0212 */ /* 0x000fc600078e3cff */
[----:B------:R-:W4:Y:S01]  /*1920*/  @P6 LDG.E R15, desc[UR6][R8.64+0x124] ;  /* 0x00012406080f6981 */ /* 0x000f22000c1e1900 */
[----:B------:R-:W-:-:S03]  /*1930*/  @P3 LOP3.LUT R4, R4, R25, RZ, 0x3c, !PT ;  /* 0x0000001904043212 */ /* 0x000fc600078e3cff */
[----:B------:R-:W4:Y:S04]  /*1940*/  @P6 LDG.E R24, desc[UR6][R8.64+0x128] ;  /* 0x0001280608186981 */ /* 0x000f28000c1e1900 */
[----:B------:R-:W4:Y:S04]  /*1950*/  @P0 LDG.E R25, desc[UR6][R8.64+0x130] ;  /* 0x0001300608190981 */ /* 0x000f28000c1e1900 */
[----:B------:R-:W4:Y:S01]  /*1960*/  @P0 LDG.E R26, desc[UR6][R8.64+0x13c] ;  /* 0x00013c06081a0981 */ /* 0x000f22000c1e1900 */
[----:B--2---:R-:W-:-:S03]  /*1970*/  @P4 LOP3.LUT R7, R7, R14, RZ, 0x3c, !PT ;  /* 0x0000000e07074212 */ /* 0x004fc600078e3cff */
[----:B------:R-:W2:Y:S01]  /*1980*/  @P0 LDG.E R14, desc[UR6][R8.64+0x134] ;  /* 0x00013406080e0981 */ /* 0x000ea2000c1e1900 */
[----:B------:R-:W-:-:S04]  /*1990*/  UIADD3 UR4, UPT, UPT, UR4, 0x10, URZ ;  /* 0x0000001004047890 */ /* 0x000fc8000fffe0ff */
[----:B------:R-:W-:Y:S01]  /*19a0*/  UISETP.NE.AND UP0, UPT, UR4, 0x20, UPT ;  /* 0x000000200400788c */ /* 0x000fe2000bf05270 */
[----:B---3--:R-:W-:Y:S02]  /*19b0*/  @P4 LOP3.LUT R4, R4, R17, RZ, 0x3c, !PT ;  /* 0x0000001104044212 */ /* 0x008fe400078e3cff */
[----:B----4-:R-:W-:Y:S02]  /*19c0*/  @P4 LOP3.LUT R5, R5, R16, RZ, 0x3c, !PT ;  /* 0x0000001005054212 */ /* 0x010fe400078e3cff */
[----:B------:R-:W-:Y:S02]  /*19d0*/  @P5 LOP3.LUT R6, R6, R19, RZ, 0x3c, !PT ;  /* 0x0000001306065212 */ /* 0x000fe400078e3cff */
[----:B------:R-:W-:Y:S02]  /*19e0*/  @P5 LOP3.LUT R7, R7, R18, RZ, 0x3c, !PT ;  /* 0x0000001207075212 */ /* 0x000fe400078e3cff */
[----:B------:R-:W-:Y:S02]  /*19f0*/  @P5 LOP3.LUT R4, R4, R21, RZ, 0x3c, !PT ;  /* 0x0000001504045212 */ /* 0x000fe400078e3cff */
[----:B------:R-:W-:-:S02]  /*1a00*/  @P5 LOP3.LUT R5, R5, R20, RZ, 0x3c, !PT ;  /* 0x0000001405055212 */ /* 0x000fc400078e3cff */
[----:B------:R-:W-:Y:S02]  /*1a10*/  @P6 LOP3.LUT R6, R6, R23, RZ, 0x3c, !PT ;  /* 0x0000001706066212 */ /* 0x000fe400078e3cff */
[----:B------:R-:W-:Y:S02]  /*1a20*/  @P6 LOP3.LUT R7, R7, R22, RZ, 0x3c, !PT ;  /* 0x0000001607076212 */ /* 0x000fe400078e3cff */
[----:B------:R-:W-:Y:S02]  /*1a30*/  @P6 LOP3.LUT R4, R4, R15, RZ, 0x3c, !PT ;  /* 0x0000000f04046212 */ /* 0x000fe400078e3cff */
[----:B------:R-:W-:Y:S02]  /*1a40*/  @P6 LOP3.LUT R5, R5, R24, RZ, 0x3c, !PT ;  /* 0x0000001805056212 */ /* 0x000fe400078e3cff */
[----:B------:R-:W-:Y:S02]  /*1a50*/  @P0 LOP3.LUT R4, R4, R27, RZ, 0x3c, !PT ;  /* 0x0000001b04040212 */ /* 0x000fe400078e3cff */
[----:B------:R-:W-:-:S02]  /*1a60*/  @P0 LOP3.LUT R6, R6, R25, RZ, 0x3c, !PT ;  /* 0x0000001906060212 */ /* 0x000fc400078e3cff */
[----:B------:R-:W-:Y:S02]  /*1a70*/  @P0 LOP3.LUT R5, R5, R26, RZ, 0x3c, !PT ;  /* 0x0000001a05050212 */ /* 0x000fe400078e3cff */
[----:B--2---:R-:W-:Y:S01]  /*1a80*/  @P0 LOP3.LUT R7, R7, R14, RZ, 0x3c, !PT ;  /* 0x0000000e07070212 */ /* 0x004fe200078e3cff */
[----:B------:R-:W-:Y:S06]  /*1a90*/  BRA.U UP0, `(.L_x_9) ;  /* 0xfffffff500487547 */ /* 0x000fec000b83ffff */
[----:B------:R-:W-:-:S05]  /*1aa0*/  VIADD R13, R13, 0x1 ;  /* 0x000000010d0d7836 */ /* 0x000fca0000000000 */
[----:B------:R-:W-:-:S13]  /*1ab0*/  ISETP.NE.AND P0, PT, R13, 0x5, PT ;  /* 0x000000050d00780c */ /* 0x000fda0003f05270 */
[----:B------:R-:W-:Y:S05]  /*1ac0*/  @P0 BRA `(.L_x_10) ;  /* 0xfffffff400240947 */ /* 0x000fea000383ffff */
[----:B------:R1:W-:Y:S01]  /*1ad0*/  STG.E.64 desc[UR6][R2.64+0x8], R6 ;  /* 0x0000080602007986 */ /* 0x0003e2000c101b06 */
[----:B------:R-:W-:-:S03]  /*1ae0*/  UPLOP3.LUT UP0, UPT, UPT, UPT, UPT, 0x40, 0x4 ;  /* 0x000000000004789c */ /* 0x000fc60003f0e870 */
[----:B------:R1:W-:Y:S04]  /*1af0*/  STG.E.64 desc[UR6][R2.64+0x10], R4 ;  /* 0x0000100402007986 */ /* 0x0003e8000c101b06 */
[----:B------:R1:W-:Y:S01]  /*1b00*/  STG.E desc[UR6][R2.64+0x4], R11 ;  /* 0x0000040b02007986 */ /* 0x0003e2000c101906 */
[----:B------:R-:W-:Y:S05]  /*1b10*/  BRA.U UP1, `(.L_x_11) ;  /* 0xfffffff101fc7547 */ /* 0x000fea000b83ffff */
[----:B-1----:R-:W0:Y:S01]  /*1b20*/  LDC.64 R4, c[0x0][0x388] ;  /* 0x0000e200ff047b82 */ /* 0x002e220000000a00 */
[----:B------:R-:W1:Y:S01]  /*1b30*/  LDCU.64 UR4, c[0x0][0x390] ;  /* 0x00007200ff0477ac */ /* 0x000e620008000a00 */
[----:B------:R-:W-:Y:S04]  /*1b40*/  STG.E.64 desc[UR6][R2.64+0x18], RZ ;  /* 0x000018ff02007986 */ /* 0x000fe8000c101b06 */
[----:B------:R-:W-:Y:S04]  /*1b50*/  STG.E desc[UR6][R2.64+0x20], RZ ;  /* 0x000020ff02007986 */ /* 0x000fe8000c101906 */
[----:B------:R-:W-:Y:S01]  /*1b60*/  STG.E.64 desc[UR6][R2.64+0x28], RZ ;  /* 0x000028ff02007986 */ /* 0x000fe2000c101b06 */
[----:B0-----:R-:W-:-:S02]  /*1b70*/  LOP3.LUT R4, R4, 0xaad26b49, RZ, 0x3c, !PT ;  /* 0xaad26b4904047812 */ /* 0x001fc400078e3cff */
[----:B------:R-:W-:-:S03]  /*1b80*/  LOP3.LUT R5, R5, 0xf7dcefdd, RZ, 0x3c, !PT ;  /* 0xf7dcefdd05057812 */ /* 0x000fc600078e3cff */
[----:B------:R-:W-:Y:S02]  /*1b90*/  IMAD R4, R4, 0x4182bed5, RZ ;  /* 0x4182bed504047824 */ /* 0x000fe400078e02ff */
[----:B------:R-:W-:Y:S01]  /*1ba0*/  IMAD R7, R5, -0x658354e5, RZ ;  /* 0x9a7cab1b05077824 */ /* 0x000fe200078e02ff */
[----:B------:R-:W-:-:S03]  /*1bb0*/  SHF.R.S32.HI R5, RZ, 0x1f, R0 ;  /* 0x0000001fff057819 */ /* 0x000fc60000011400 */
[----:B------:R-:W-:Y:S01]  /*1bc0*/  IMAD.IADD R7, R4, 0x1, R7 ;  /* 0x0000000104077824 */ /* 0x000fe200078e0207 */
[----:B-1----:R-:W-:-:S03]  /*1bd0*/  LEA R4, P0, R0, UR4, 0x2 ;  /* 0x0000000400047c11 */ /* 0x002fc6000f8010ff */
[----:B------:R-:W-:Y:S01]  /*1be0*/  VIADD R7, R7, 0x700053 ;  /* 0x0070005307077836 */ /* 0x000fe20000000000 */
[----:B------:R-:W-:-:S04]  /*1bf0*/  LEA.HI.X R5, R0, UR5, R5, 0x2, P0 ;  /* 0x0000000500057c11 */ /* 0x000fc800080f1405 */
[----:B------:R-:W-:Y:S04]  /*1c00*/  STG.E desc[UR6][R2.64], R7 ;  /* 0x0000000702007986 */ /* 0x000fe8000c101906 */
[----:B------:R-:W-:Y:S01]  /*1c10*/  STG.E desc[UR6][R4.64], R0 ;  /* 0x0000000004007986 */ /* 0x000fe2000c101906 */
[----:B------:R-:W-:Y:S05]  /*1c20*/  EXIT ;  /* 0x000000000000794d */ /* 0x000fea0003800000 */
.L_x_12:
        /* <DEDUP_REMOVED lines=13> */
.L_x_14:


//--------------------- .nv.global.init           --------------------------
	.section	.nv.global.init,"aw",@progbits
	.align	4
.nv.global.init:
	.type		mrg32k3aM1SubSeq,@object
	.size		mrg32k3aM1SubSeq,(mrg32k3aM2SubSeq - mrg32k3aM1SubSeq)
mrg32k3aM1SubSeq:
        /*0000*/ 	.byte	0x0b, 0xcc, 0xee, 0x04, 0x73, 0x29, 0x8b, 0x6f, 0xf6, 0x53, 0x03, 0xf6, 0x23, 0xf6, 0xea, 0xda
        /* <DEDUP_REMOVED lines=125> */
	.type		mrg32k3aM2SubSeq,@object
	.size		mrg32k3aM2SubSeq,(mrg32k3aM1 - mrg32k3aM2SubSeq)
mrg32k3aM2SubSeq:
        /* <DEDUP_REMOVED lines=126> */
	.type		mrg32k3aM1,@object
	.size		mrg32k3aM1,(mrg32k3aM1Seq - mrg32k3aM1)
mrg32k3aM1:
        /* <DEDUP_REMOVED lines=144> */
	.type		mrg32k3aM1Seq,@object
	.size		mrg32k3aM1Seq,(mrg32k3aM2 - mrg32k3aM1Seq)
mrg32k3aM1Seq:
        /* <DEDUP_REMOVED lines=144> */
	.type		mrg32k3aM2,@object
	.size		mrg32k3aM2,(mrg32k3aM2Seq - mrg32k3aM2)
mrg32k3aM2:
        /* <DEDUP_REMOVED lines=144> */
	.type		mrg32k3aM2Seq,@object
	.size		mrg32k3aM2Seq,(precalc_xorwow_matrix - mrg32k3aM2Seq)
mrg32k3aM2Seq:
        /* <DEDUP_REMOVED lines=144> */
	.type		precalc_xorwow_matrix,@object
	.size		precalc_xorwow_matrix,(precalc_xorwow_offset_matrix - precalc_xorwow_matrix)
precalc_xorwow_matrix:
        /* <DEDUP_REMOVED lines=6400> */
	.type		precalc_xorwow_offset_matrix,@object
	.size		precalc_xorwow_offset_matrix,(.L_1 - precalc_xorwow_offset_matrix)
precalc_xorwow_offset_matrix:
        /* <DEDUP_REMOVED lines=6400> */
.L_1:


//--------------------- .nv.shared.reserved.0     --------------------------
	.section	.nv.shared.reserved.0,"aw",@nobits
	.weak		__nv_reservedSMEM_offset_0_alias
	.size		__nv_reservedSMEM_offset_0_alias, 0, 64
	.other		__nv_reservedSMEM_offset_0_alias,@"STO_CUDA_RESERVED_SHARED STV_DEFAULT"
__nv_reservedSMEM_offset_0_alias:
	.zero		0
	.zero		64


//--------------------- .nv.constant0._Z6kernelPfP17curandStateXORWOW --------------------------
	.section	.nv.constant0._Z6kernelPfP17curandStateXORWOW,"a",@progbits
	.sectionflags	@""
	.align	4
.nv.constant0._Z6kernelPfP17curandStateXORWOW:
	.zero		912


//--------------------- .nv.constant0._Z12setup_kernelP17curandStateXORWOWmPi --------------------------
	.section	.nv.constant0._Z12setup_kernelP17curandStateXORWOWmPi,"a",@progbits
	.sectionflags	@""
	.align	4
.nv.constant0._Z12setup_kernelP17curandStateXORWOWmPi:
	.zero		920


//--------------------- SYMBOLS --------------------------

	.type		.nv.reservedSmem.offset0,@object
	.size		.nv.reservedSmem.offset0,0x4
